//
// Generated by NVIDIA NVVM Compiler
//
// Compiler Build ID: CL-36424714
// Cuda compilation tools, release 13.0, V13.0.88
// Based on NVVM 20.0.0
//

.version 9.0
.target sm_100
.address_size 64

	// .globl	_Z11image_erodePhS_S_iii

.visible .entry _Z11image_erodePhS_S_iii(
	.param .u64 .ptr .align 1 _Z11image_erodePhS_S_iii_param_0,
	.param .u64 .ptr .align 1 _Z11image_erodePhS_S_iii_param_1,
	.param .u64 .ptr .align 1 _Z11image_erodePhS_S_iii_param_2,
	.param .u32 _Z11image_erodePhS_S_iii_param_3,
	.param .u32 _Z11image_erodePhS_S_iii_param_4,
	.param .u32 _Z11image_erodePhS_S_iii_param_5
)
{
	.reg .pred 	%p<42>;
	.reg .b16 	%rs<80>;
	.reg .b32 	%r<88>;
	.reg .b64 	%rd<15>;

	ld.param.u64 	%rd7, [_Z11image_erodePhS_S_iii_param_0];
	ld.param.u64 	%rd5, [_Z11image_erodePhS_S_iii_param_1];
	ld.param.u64 	%rd6, [_Z11image_erodePhS_S_iii_param_2];
	ld.param.u32 	%r25, [_Z11image_erodePhS_S_iii_param_3];
	ld.param.u32 	%r26, [_Z11image_erodePhS_S_iii_param_4];
	ld.param.u32 	%r28, [_Z11image_erodePhS_S_iii_param_5];
	cvta.to.global.u64 	%rd1, %rd7;
	mov.u32 	%r1, %tid.x;
	mov.u32 	%r29, %ctaid.x;
	mov.u32 	%r30, %ntid.x;
	mul.lo.s32 	%r2, %r29, %r30;
	add.s32 	%r3, %r2, %r1;
	mov.u32 	%r31, %tid.y;
	mov.u32 	%r32, %ctaid.y;
	mov.u32 	%r33, %ntid.y;
	mad.lo.s32 	%r34, %r32, %r33, %r31;
	setp.ge.s32 	%p2, %r3, %r26;
	setp.ge.s32 	%p3, %r34, %r28;
	or.pred  	%p4, %p2, %p3;
	@%p4 bra 	$L__BB0_32;
	setp.lt.s32 	%p5, %r25, 1;
	mov.b16 	%rs62, 1;
	mov.u16 	%rs63, %rs62;
	@%p5 bra 	$L__BB0_31;
	shr.u32 	%r36, %r25, 31;
	add.s32 	%r37, %r25, %r36;
	shr.s32 	%r38, %r37, 1;
	and.b32  	%r5, %r25, 3;
	and.b32  	%r6, %r25, 2147483644;
	neg.s32 	%r7, %r6;
	sub.s32 	%r39, %r1, %r38;
	add.s32 	%r8, %r39, %r2;
	add.s64 	%rd2, %rd1, 3;
	sub.s32 	%r9, %r3, %r38;
	sub.s32 	%r10, %r34, %r38;
	mov.b16 	%rs63, 1;
	mov.b32 	%r83, 0;
	mov.u16 	%rs62, %rs63;
$L__BB0_3:
	setp.lt.u32 	%p6, %r25, 4;
	add.s32 	%r41, %r10, %r83;
	setp.gt.s32 	%p7, %r41, -1;
	setp.lt.s32 	%p8, %r41, %r28;
	and.pred  	%p1, %p7, %p8;
	mul.lo.s32 	%r12, %r41, %r26;
	mov.b32 	%r87, 0;
	@%p6 bra 	$L__BB0_18;
	add.s32 	%r85, %r8, 3;
	add.s32 	%r84, %r8, %r12;
	not.pred 	%p9, %p1;
	mov.u32 	%r86, %r7;
$L__BB0_5:
	cvt.s64.s32 	%rd8, %r84;
	add.s64 	%rd3, %rd2, %rd8;
	add.s32 	%r18, %r85, -2;
	@%p9 bra 	$L__BB0_8;
	add.s32 	%r42, %r18, -1;
	setp.lt.s32 	%p10, %r42, 0;
	setp.ge.s32 	%p11, %r42, %r26;
	or.pred  	%p12, %p10, %p11;
	@%p12 bra 	$L__BB0_8;
	ld.global.u8 	%rs42, [%rd3+-3];
	and.b16  	%rs43, %rs62, 255;
	min.u16 	%rs62, %rs43, %rs42;
	cvt.u32.u16 	%r43, %rs63;
	and.b32  	%r44, %r43, 255;
	cvt.u32.u16 	%r45, %rs42;
	sub.s32 	%r46, 1, %r45;
	min.s32 	%r47, %r44, %r46;
	cvt.u16.u32 	%rs63, %r47;
$L__BB0_8:
	@%p9 bra 	$L__BB0_11;
	setp.lt.s32 	%p14, %r18, 0;
	setp.ge.s32 	%p15, %r18, %r26;
	or.pred  	%p16, %p14, %p15;
	@%p16 bra 	$L__BB0_11;
	ld.global.u8 	%rs44, [%rd3+-2];
	and.b16  	%rs45, %rs62, 255;
	min.u16 	%rs62, %rs45, %rs44;
	cvt.u32.u16 	%r48, %rs63;
	and.b32  	%r49, %r48, 255;
	cvt.u32.u16 	%r50, %rs44;
	sub.s32 	%r51, 1, %r50;
	min.s32 	%r52, %r49, %r51;
	cvt.u16.u32 	%rs63, %r52;
$L__BB0_11:
	@%p9 bra 	$L__BB0_14;
	add.s32 	%r53, %r18, 1;
	setp.lt.s32 	%p18, %r53, 0;
	setp.ge.s32 	%p19, %r53, %r26;
	or.pred  	%p20, %p18, %p19;
	@%p20 bra 	$L__BB0_14;
	ld.global.u8 	%rs46, [%rd3+-1];
	and.b16  	%rs47, %rs62, 255;
	min.u16 	%rs62, %rs47, %rs46;
	cvt.u32.u16 	%r54, %rs63;
	and.b32  	%r55, %r54, 255;
	cvt.u32.u16 	%r56, %rs46;
	sub.s32 	%r57, 1, %r56;
	min.s32 	%r58, %r55, %r57;
	cvt.u16.u32 	%rs63, %r58;
$L__BB0_14:
	@%p9 bra 	$L__BB0_17;
	setp.lt.s32 	%p22, %r85, 0;
	setp.ge.s32 	%p23, %r85, %r26;
	or.pred  	%p24, %p22, %p23;
	@%p24 bra 	$L__BB0_17;
	ld.global.u8 	%rs48, [%rd3];
	and.b16  	%rs49, %rs62, 255;
	min.u16 	%rs62, %rs49, %rs48;
	cvt.u32.u16 	%r59, %rs63;
	and.b32  	%r60, %r59, 255;
	cvt.u32.u16 	%r61, %rs48;
	sub.s32 	%r62, 1, %r61;
	min.s32 	%r63, %r60, %r62;
	cvt.u16.u32 	%rs63, %r63;
$L__BB0_17:
	add.s32 	%r86, %r86, 4;
	add.s32 	%r85, %r85, 4;
	add.s32 	%r84, %r84, 4;
	setp.ne.s32 	%p25, %r86, 0;
	mov.u32 	%r87, %r6;
	@%p25 bra 	$L__BB0_5;
$L__BB0_18:
	setp.eq.s32 	%p26, %r5, 0;
	@%p26 bra 	$L__BB0_30;
	add.s32 	%r23, %r9, %r87;
	add.s32 	%r64, %r23, %r12;
	cvt.s64.s32 	%rd9, %r64;
	add.s64 	%rd4, %rd1, %rd9;
	not.pred 	%p27, %p1;
	@%p27 bra 	$L__BB0_22;
	setp.lt.s32 	%p28, %r23, 0;
	setp.ge.s32 	%p29, %r23, %r26;
	or.pred  	%p30, %p28, %p29;
	@%p30 bra 	$L__BB0_22;
	ld.global.u8 	%rs50, [%rd4];
	and.b16  	%rs51, %rs62, 255;
	min.u16 	%rs62, %rs51, %rs50;
	cvt.u32.u16 	%r65, %rs63;
	and.b32  	%r66, %r65, 255;
	cvt.u32.u16 	%r67, %rs50;
	sub.s32 	%r68, 1, %r67;
	min.s32 	%r69, %r66, %r68;
	cvt.u16.u32 	%rs63, %r69;
$L__BB0_22:
	setp.eq.s32 	%p31, %r5, 1;
	@%p31 bra 	$L__BB0_30;
	@%p27 bra 	$L__BB0_26;
	add.s32 	%r70, %r23, 1;
	setp.lt.s32 	%p33, %r70, 0;
	setp.ge.s32 	%p34, %r70, %r26;
	or.pred  	%p35, %p33, %p34;
	@%p35 bra 	$L__BB0_26;
	ld.global.u8 	%rs52, [%rd4+1];
	and.b16  	%rs53, %rs62, 255;
	min.u16 	%rs62, %rs53, %rs52;
	cvt.u32.u16 	%r71, %rs63;
	and.b32  	%r72, %r71, 255;
	cvt.u32.u16 	%r73, %rs52;
	sub.s32 	%r74, 1, %r73;
	min.s32 	%r75, %r72, %r74;
	cvt.u16.u32 	%rs63, %r75;
$L__BB0_26:
	setp.eq.s32 	%p36, %r5, 2;
	@%p36 bra 	$L__BB0_30;
	@%p27 bra 	$L__BB0_30;
	add.s32 	%r76, %r23, 2;
	setp.lt.s32 	%p38, %r76, 0;
	setp.ge.s32 	%p39, %r76, %r26;
	or.pred  	%p40, %p38, %p39;
	@%p40 bra 	$L__BB0_30;
	ld.global.u8 	%rs54, [%rd4+2];
	and.b16  	%rs55, %rs62, 255;
	min.u16 	%rs62, %rs55, %rs54;
	cvt.u32.u16 	%r77, %rs63;
	and.b32  	%r78, %r77, 255;
	cvt.u32.u16 	%r79, %rs54;
	sub.s32 	%r80, 1, %r79;
	min.s32 	%r81, %r78, %r80;
	cvt.u16.u32 	%rs63, %r81;
$L__BB0_30:
	add.s32 	%r83, %r83, 1;
	setp.ne.s32 	%p41, %r83, %r25;
	@%p41 bra 	$L__BB0_3;
$L__BB0_31:
	mad.lo.s32 	%r82, %r26, %r34, %r3;
	cvt.s64.s32 	%rd10, %r82;
	cvta.to.global.u64 	%rd11, %rd5;
	add.s64 	%rd12, %rd11, %rd10;
	st.global.u8 	[%rd12], %rs62;
	cvta.to.global.u64 	%rd13, %rd6;
	add.s64 	%rd14, %rd13, %rd10;
	st.global.u8 	[%rd14], %rs63;
$L__BB0_32:
	ret;

}
	// .globl	_Z18image_erode_shadowPhS_iii
.visible .entry _Z18image_erode_shadowPhS_iii(
	.param .u64 .ptr .align 1 _Z18image_erode_shadowPhS_iii_param_0,
	.param .u64 .ptr .align 1 _Z18image_erode_shadowPhS_iii_param_1,
	.param .u32 _Z18image_erode_shadowPhS_iii_param_2,
	.param .u32 _Z18image_erode_shadowPhS_iii_param_3,
	.param .u32 _Z18image_erode_shadowPhS_iii_param_4
)
{
	.reg .pred 	%p<42>;
	.reg .b16 	%rs<49>;
	.reg .b32 	%r<53>;
	.reg .b64 	%rd<12>;

	ld.param.u64 	%rd6, [_Z18image_erode_shadowPhS_iii_param_0];
	ld.param.u64 	%rd5, [_Z18image_erode_shadowPhS_iii_param_1];
	ld.param.u32 	%r25, [_Z18image_erode_shadowPhS_iii_param_2];
	ld.param.u32 	%r26, [_Z18image_erode_shadowPhS_iii_param_3];
	ld.param.u32 	%r28, [_Z18image_erode_shadowPhS_iii_param_4];
	cvta.to.global.u64 	%rd1, %rd6;
	mov.u32 	%r1, %tid.x;
	mov.u32 	%r29, %ctaid.x;
	mov.u32 	%r30, %ntid.x;
	mul.lo.s32 	%r2, %r29, %r30;
	add.s32 	%r3, %r2, %r1;
	mov.u32 	%r31, %tid.y;
	mov.u32 	%r32, %ctaid.y;
	mov.u32 	%r33, %ntid.y;
	mad.lo.s32 	%r34, %r32, %r33, %r31;
	setp.ge.s32 	%p2, %r3, %r26;
	setp.ge.s32 	%p3, %r34, %r28;
	or.pred  	%p4, %p2, %p3;
	@%p4 bra 	$L__BB1_32;
	setp.lt.s32 	%p5, %r25, 1;
	mov.b16 	%rs40, 1;
	@%p5 bra 	$L__BB1_31;
	shr.u32 	%r36, %r25, 31;
	add.s32 	%r37, %r25, %r36;
	shr.s32 	%r38, %r37, 1;
	and.b32  	%r5, %r25, 3;
	and.b32  	%r6, %r25, 2147483644;
	neg.s32 	%r7, %r6;
	sub.s32 	%r39, %r1, %r38;
	add.s32 	%r8, %r39, %r2;
	add.s32 	%r9, %r8, 3;
	add.s64 	%rd2, %rd1, 3;
	sub.s32 	%r10, %r3, %r38;
	sub.s32 	%r11, %r34, %r38;
	mov.b16 	%rs40, 1;
	mov.b32 	%r48, 0;
$L__BB1_3:
	setp.lt.u32 	%p6, %r25, 4;
	add.s32 	%r41, %r11, %r48;
	setp.gt.s32 	%p7, %r41, -1;
	setp.lt.s32 	%p8, %r41, %r28;
	and.pred  	%p1, %p7, %p8;
	mul.lo.s32 	%r13, %r41, %r26;
	mov.b32 	%r52, 0;
	@%p6 bra 	$L__BB1_18;
	add.s32 	%r49, %r8, %r13;
	not.pred 	%p9, %p1;
	mov.u32 	%r50, %r9;
	mov.u32 	%r51, %r7;
$L__BB1_5:
	cvt.s64.s32 	%rd7, %r49;
	add.s64 	%rd3, %rd2, %rd7;
	add.s32 	%r18, %r50, -2;
	@%p9 bra 	$L__BB1_8;
	add.s32 	%r42, %r18, -1;
	setp.lt.s32 	%p10, %r42, 0;
	setp.ge.s32 	%p11, %r42, %r26;
	or.pred  	%p12, %p10, %p11;
	@%p12 bra 	$L__BB1_8;
	ld.global.u8 	%rs23, [%rd3+-3];
	and.b16  	%rs24, %rs40, 255;
	min.u16 	%rs40, %rs24, %rs23;
$L__BB1_8:
	@%p9 bra 	$L__BB1_11;
	setp.lt.s32 	%p14, %r18, 0;
	setp.ge.s32 	%p15, %r18, %r26;
	or.pred  	%p16, %p14, %p15;
	@%p16 bra 	$L__BB1_11;
	ld.global.u8 	%rs25, [%rd3+-2];
	and.b16  	%rs26, %rs40, 255;
	min.u16 	%rs40, %rs26, %rs25;
$L__BB1_11:
	@%p9 bra 	$L__BB1_14;
	add.s32 	%r43, %r18, 1;
	setp.lt.s32 	%p18, %r43, 0;
	setp.ge.s32 	%p19, %r43, %r26;
	or.pred  	%p20, %p18, %p19;
	@%p20 bra 	$L__BB1_14;
	ld.global.u8 	%rs27, [%rd3+-1];
	and.b16  	%rs28, %rs40, 255;
	min.u16 	%rs40, %rs28, %rs27;
$L__BB1_14:
	@%p9 bra 	$L__BB1_17;
	setp.lt.s32 	%p22, %r50, 0;
	setp.ge.s32 	%p23, %r50, %r26;
	or.pred  	%p24, %p22, %p23;
	@%p24 bra 	$L__BB1_17;
	ld.global.u8 	%rs29, [%rd3];
	and.b16  	%rs30, %rs40, 255;
	min.u16 	%rs40, %rs30, %rs29;
$L__BB1_17:
	add.s32 	%r51, %r51, 4;
	add.s32 	%r50, %r50, 4;
	add.s32 	%r49, %r49, 4;
	setp.ne.s32 	%p25, %r51, 0;
	mov.u32 	%r52, %r6;
	@%p25 bra 	$L__BB1_5;
$L__BB1_18:
	setp.eq.s32 	%p26, %r5, 0;
	@%p26 bra 	$L__BB1_30;
	add.s32 	%r23, %r10, %r52;
	add.s32 	%r44, %r23, %r13;
	cvt.s64.s32 	%rd8, %r44;
	add.s64 	%rd4, %rd1, %rd8;
	not.pred 	%p27, %p1;
	@%p27 bra 	$L__BB1_22;
	setp.lt.s32 	%p28, %r23, 0;
	setp.ge.s32 	%p29, %r23, %r26;
	or.pred  	%p30, %p28, %p29;
	@%p30 bra 	$L__BB1_22;
	ld.global.u8 	%rs31, [%rd4];
	and.b16  	%rs32, %rs40, 255;
	min.u16 	%rs40, %rs32, %rs31;
$L__BB1_22:
	setp.eq.s32 	%p31, %r5, 1;
	@%p31 bra 	$L__BB1_30;
	@%p27 bra 	$L__BB1_26;
	add.s32 	%r45, %r23, 1;
	setp.lt.s32 	%p33, %r45, 0;
	setp.ge.s32 	%p34, %r45, %r26;
	or.pred  	%p35, %p33, %p34;
	@%p35 bra 	$L__BB1_26;
	ld.global.u8 	%rs33, [%rd4+1];
	and.b16  	%rs34, %rs40, 255;
	min.u16 	%rs40, %rs34, %rs33;
$L__BB1_26:
	setp.eq.s32 	%p36, %r5, 2;
	@%p36 bra 	$L__BB1_30;
	@%p27 bra 	$L__BB1_30;
	add.s32 	%r46, %r23, 2;
	setp.lt.s32 	%p38, %r46, 0;
	setp.ge.s32 	%p39, %r46, %r26;
	or.pred  	%p40, %p38, %p39;
	@%p40 bra 	$L__BB1_30;
	ld.global.u8 	%rs35, [%rd4+2];
	and.b16  	%rs36, %rs40, 255;
	min.u16 	%rs40, %rs36, %rs35;
$L__BB1_30:
	add.s32 	%r48, %r48, 1;
	setp.ne.s32 	%p41, %r48, %r25;
	@%p41 bra 	$L__BB1_3;
$L__BB1_31:
	mad.lo.s32 	%r47, %r26, %r34, %r3;
	cvt.s64.s32 	%rd9, %r47;
	cvta.to.global.u64 	%rd10, %rd5;
	add.s64 	%rd11, %rd10, %rd9;
	st.global.u8 	[%rd11], %rs40;
$L__BB1_32:
	ret;

}
	// .globl	_Z17image_erode_lightPhS_iii
.visible .entry _Z17image_erode_lightPhS_iii(
	.param .u64 .ptr .align 1 _Z17image_erode_lightPhS_iii_param_0,
	.param .u64 .ptr .align 1 _Z17image_erode_lightPhS_iii_param_1,
	.param .u32 _Z17image_erode_lightPhS_iii_param_2,
	.param .u32 _Z17image_erode_lightPhS_iii_param_3,
	.param .u32 _Z17image_erode_lightPhS_iii_param_4
)
{
	.reg .pred 	%p<42>;
	.reg .b16 	%rs<35>;
	.reg .b32 	%r<88>;
	.reg .b64 	%rd<12>;

	ld.param.u64 	%rd6, [_Z17image_erode_lightPhS_iii_param_0];
	ld.param.u64 	%rd5, [_Z17image_erode_lightPhS_iii_param_1];
	ld.param.u32 	%r25, [_Z17image_erode_lightPhS_iii_param_2];
	ld.param.u32 	%r26, [_Z17image_erode_lightPhS_iii_param_3];
	ld.param.u32 	%r28, [_Z17image_erode_lightPhS_iii_param_4];
	cvta.to.global.u64 	%rd1, %rd6;
	mov.u32 	%r1, %tid.x;
	mov.u32 	%r29, %ctaid.x;
	mov.u32 	%r30, %ntid.x;
	mul.lo.s32 	%r2, %r29, %r30;
	add.s32 	%r3, %r2, %r1;
	mov.u32 	%r31, %tid.y;
	mov.u32 	%r32, %ctaid.y;
	mov.u32 	%r33, %ntid.y;
	mad.lo.s32 	%r34, %r32, %r33, %r31;
	setp.ge.s32 	%p2, %r3, %r26;
	setp.ge.s32 	%p3, %r34, %r28;
	or.pred  	%p4, %p2, %p3;
	@%p4 bra 	$L__BB2_32;
	setp.lt.s32 	%p5, %r25, 1;
	mov.b16 	%rs26, 1;
	@%p5 bra 	$L__BB2_31;
	shr.u32 	%r36, %r25, 31;
	add.s32 	%r37, %r25, %r36;
	shr.s32 	%r38, %r37, 1;
	and.b32  	%r5, %r25, 3;
	and.b32  	%r6, %r25, 2147483644;
	neg.s32 	%r7, %r6;
	sub.s32 	%r39, %r1, %r38;
	add.s32 	%r8, %r39, %r2;
	add.s32 	%r9, %r8, 3;
	add.s64 	%rd2, %rd1, 3;
	sub.s32 	%r10, %r3, %r38;
	sub.s32 	%r11, %r34, %r38;
	mov.b16 	%rs26, 1;
	mov.b32 	%r83, 0;
$L__BB2_3:
	setp.lt.u32 	%p6, %r25, 4;
	add.s32 	%r41, %r11, %r83;
	setp.gt.s32 	%p7, %r41, -1;
	setp.lt.s32 	%p8, %r41, %r28;
	and.pred  	%p1, %p7, %p8;
	mul.lo.s32 	%r13, %r41, %r26;
	mov.b32 	%r87, 0;
	@%p6 bra 	$L__BB2_18;
	add.s32 	%r84, %r8, %r13;
	not.pred 	%p9, %p1;
	mov.u32 	%r85, %r9;
	mov.u32 	%r86, %r7;
$L__BB2_5:
	cvt.s64.s32 	%rd7, %r84;
	add.s64 	%rd3, %rd2, %rd7;
	add.s32 	%r18, %r85, -2;
	@%p9 bra 	$L__BB2_8;
	add.s32 	%r42, %r18, -1;
	setp.lt.s32 	%p10, %r42, 0;
	setp.ge.s32 	%p11, %r42, %r26;
	or.pred  	%p12, %p10, %p11;
	@%p12 bra 	$L__BB2_8;
	cvt.u32.u16 	%r43, %rs26;
	and.b32  	%r44, %r43, 255;
	ld.global.u8 	%r45, [%rd3+-3];
	sub.s32 	%r46, 1, %r45;
	min.s32 	%r47, %r44, %r46;
	cvt.u16.u32 	%rs26, %r47;
$L__BB2_8:
	@%p9 bra 	$L__BB2_11;
	setp.lt.s32 	%p14, %r18, 0;
	setp.ge.s32 	%p15, %r18, %r26;
	or.pred  	%p16, %p14, %p15;
	@%p16 bra 	$L__BB2_11;
	cvt.u32.u16 	%r48, %rs26;
	and.b32  	%r49, %r48, 255;
	ld.global.u8 	%r50, [%rd3+-2];
	sub.s32 	%r51, 1, %r50;
	min.s32 	%r52, %r49, %r51;
	cvt.u16.u32 	%rs26, %r52;
$L__BB2_11:
	@%p9 bra 	$L__BB2_14;
	add.s32 	%r53, %r18, 1;
	setp.lt.s32 	%p18, %r53, 0;
	setp.ge.s32 	%p19, %r53, %r26;
	or.pred  	%p20, %p18, %p19;
	@%p20 bra 	$L__BB2_14;
	cvt.u32.u16 	%r54, %rs26;
	and.b32  	%r55, %r54, 255;
	ld.global.u8 	%r56, [%rd3+-1];
	sub.s32 	%r57, 1, %r56;
	min.s32 	%r58, %r55, %r57;
	cvt.u16.u32 	%rs26, %r58;
$L__BB2_14:
	@%p9 bra 	$L__BB2_17;
	setp.lt.s32 	%p22, %r85, 0;
	setp.ge.s32 	%p23, %r85, %r26;
	or.pred  	%p24, %p22, %p23;
	@%p24 bra 	$L__BB2_17;
	cvt.u32.u16 	%r59, %rs26;
	and.b32  	%r60, %r59, 255;
	ld.global.u8 	%r61, [%rd3];
	sub.s32 	%r62, 1, %r61;
	min.s32 	%r63, %r60, %r62;
	cvt.u16.u32 	%rs26, %r63;
$L__BB2_17:
	add.s32 	%r86, %r86, 4;
	add.s32 	%r85, %r85, 4;
	add.s32 	%r84, %r84, 4;
	setp.ne.s32 	%p25, %r86, 0;
	mov.u32 	%r87, %r6;
	@%p25 bra 	$L__BB2_5;
$L__BB2_18:
	setp.eq.s32 	%p26, %r5, 0;
	@%p26 bra 	$L__BB2_30;
	add.s32 	%r23, %r10, %r87;
	add.s32 	%r64, %r23, %r13;
	cvt.s64.s32 	%rd8, %r64;
	add.s64 	%rd4, %rd1, %rd8;
	not.pred 	%p27, %p1;
	@%p27 bra 	$L__BB2_22;
	setp.lt.s32 	%p28, %r23, 0;
	setp.ge.s32 	%p29, %r23, %r26;
	or.pred  	%p30, %p28, %p29;
	@%p30 bra 	$L__BB2_22;
	cvt.u32.u16 	%r65, %rs26;
	and.b32  	%r66, %r65, 255;
	ld.global.u8 	%r67, [%rd4];
	sub.s32 	%r68, 1, %r67;
	min.s32 	%r69, %r66, %r68;
	cvt.u16.u32 	%rs26, %r69;
$L__BB2_22:
	setp.eq.s32 	%p31, %r5, 1;
	@%p31 bra 	$L__BB2_30;
	@%p27 bra 	$L__BB2_26;
	add.s32 	%r70, %r23, 1;
	setp.lt.s32 	%p33, %r70, 0;
	setp.ge.s32 	%p34, %r70, %r26;
	or.pred  	%p35, %p33, %p34;
	@%p35 bra 	$L__BB2_26;
	cvt.u32.u16 	%r71, %rs26;
	and.b32  	%r72, %r71, 255;
	ld.global.u8 	%r73, [%rd4+1];
	sub.s32 	%r74, 1, %r73;
	min.s32 	%r75, %r72, %r74;
	cvt.u16.u32 	%rs26, %r75;
$L__BB2_26:
	setp.eq.s32 	%p36, %r5, 2;
	@%p36 bra 	$L__BB2_30;
	@%p27 bra 	$L__BB2_30;
	add.s32 	%r76, %r23, 2;
	setp.lt.s32 	%p38, %r76, 0;
	setp.ge.s32 	%p39, %r76, %r26;
	or.pred  	%p40, %p38, %p39;
	@%p40 bra 	$L__BB2_30;
	cvt.u32.u16 	%r77, %rs26;
	and.b32  	%r78, %r77, 255;
	ld.global.u8 	%r79, [%rd4+2];
	sub.s32 	%r80, 1, %r79;
	min.s32 	%r81, %r78, %r80;
	cvt.u16.u32 	%rs26, %r81;
$L__BB2_30:
	add.s32 	%r83, %r83, 1;
	setp.ne.s32 	%p41, %r83, %r25;
	@%p41 bra 	$L__BB2_3;
$L__BB2_31:
	mad.lo.s32 	%r82, %r26, %r34, %r3;
	cvt.s64.s32 	%rd9, %r82;
	cvta.to.global.u64 	%rd10, %rd5;
	add.s64 	%rd11, %rd10, %rd9;
	st.global.u8 	[%rd11], %rs26;
$L__BB2_32:
	ret;

}
	// .globl	_Z18image_erode_sharedPhS_S_iii
.visible .entry _Z18image_erode_sharedPhS_S_iii(
	.param .u64 .ptr .align 1 _Z18image_erode_sharedPhS_S_iii_param_0,
	.param .u64 .ptr .align 1 _Z18image_erode_sharedPhS_S_iii_param_1,
	.param .u64 .ptr .align 1 _Z18image_erode_sharedPhS_S_iii_param_2,
	.param .u32 _Z18image_erode_sharedPhS_S_iii_param_3,
	.param .u32 _Z18image_erode_sharedPhS_S_iii_param_4,
	.param .u32 _Z18image_erode_sharedPhS_S_iii_param_5
)
{


	ret;

}


// ===== COMPILED SASS (sm_100) =====

	.target	sm_100

	.elftype	@"ET_EXEC"


//--------------------- .note.nv.tkinfo           --------------------------
	.section	.note.nv.tkinfo,"",@"SHT_NOTE"
	.sectionflags	@"SHF_NOTE_NV_TKINFO"
	.tkinfo
        /*0018*/ 	.word	0x00000002
        /*0030*/ 	.string	""
        /*0030*/ 	.string	"ptxas"
        /*0030*/ 	.string	"Cuda compilation tools, release 13.0, V13.0.88"
        /*0030*/ 	.string	"Build cuda_13.0.r13.0/compiler.36424714_0"
        /*0030*/ 	.string	"-arch sm_100 -m 64 "



//--------------------- .note.nv.cuinfo           --------------------------
	.section	.note.nv.cuinfo,"",@"SHT_NOTE"
	.sectionflags	@"SHF_NOTE_NV_CUINFO"
        /*0018*/ 	.short	0x0002
        /*001a*/ 	.short	0x0064
        /*001c*/ 	.short	0x0082
	.zero		2


//--------------------- .nv.info                  --------------------------
	.section	.nv.info,"",@"SHT_CUDA_INFO"
	.align	4


	//----- nvinfo : EIATTR_REGCOUNT
	.align		4
        /*0000*/ 	.byte	0x04, 0x2f
        /*0002*/ 	.short	(.L_1 - .L_0)
	.align		4
.L_0:
        /*0004*/ 	.word	index@(_Z11image_erodePhS_S_iii)
        /*0008*/ 	.word	0x0000001d


	//----- nvinfo : EIATTR_FRAME_SIZE
	.align		4
.L_1:
        /*000c*/ 	.byte	0x04, 0x11
        /*000e*/ 	.short	(.L_3 - .L_2)
	.align		4
.L_2:
        /*0010*/ 	.word	index@(_Z11image_erodePhS_S_iii)
        /*0014*/ 	.word	0x00000000


	//----- nvinfo : EIATTR_REGCOUNT
	.align		4
.L_3:
        /*0018*/ 	.byte	0x04, 0x2f
        /*001a*/ 	.short	(.L_5 - .L_4)
	.align		4
.L_4:
        /*001c*/ 	.word	index@(_Z18image_erode_shadowPhS_iii)
        /*0020*/ 	.word	0x0000001a


	//----- nvinfo : EIATTR_FRAME_SIZE
	.align		4
.L_5:
        /*0024*/ 	.byte	0x04, 0x11
        /*0026*/ 	.short	(.L_7 - .L_6)
	.align		4
.L_6:
        /*0028*/ 	.word	index@(_Z18image_erode_shadowPhS_iii)
        /*002c*/ 	.word	0x00000000


	//----- nvinfo : EIATTR_REGCOUNT
	.align		4
.L_7:
        /*0030*/ 	.byte	0x04, 0x2f
        /*0032*/ 	.short	(.L_9 - .L_8)
	.align		4
.L_8:
        /*0034*/ 	.word	index@(_Z17image_erode_lightPhS_iii)
        /*0038*/ 	.word	0x0000001a


	//----- nvinfo : EIATTR_FRAME_SIZE
	.align		4
.L_9:
        /*003c*/ 	.byte	0x04, 0x11
        /*003e*/ 	.short	(.L_11 - .L_10)
	.align		4
.L_10:
        /*0040*/ 	.word	index@(_Z17image_erode_lightPhS_iii)
        /*0044*/ 	.word	0x00000000


	//----- nvinfo : EIATTR_REGCOUNT
	.align		4
.L_11:
        /*0048*/ 	.byte	0x04, 0x2f
        /*004a*/ 	.short	(.L_13 - .L_12)
	.align		4
.L_12:
        /*004c*/ 	.word	index@(_Z18image_erode_sharedPhS_S_iii)
        /*0050*/ 	.word	0x00000004


	//----- nvinfo : EIATTR_FRAME_SIZE
	.align		4
.L_13:
        /*0054*/ 	.byte	0x04, 0x11
        /*0056*/ 	.short	(.L_15 - .L_14)
	.align		4
.L_14:
        /*0058*/ 	.word	index@(_Z18image_erode_sharedPhS_S_iii)
        /*005c*/ 	.word	0x00000000


	//----- nvinfo : EIATTR_MIN_STACK_SIZE
	.align		4
.L_15:
        /*0060*/ 	.byte	0x04, 0x12
        /*0062*/ 	.short	(.L_17 - .L_16)
	.align		4
.L_16:
        /*0064*/ 	.word	index@(_Z18image_erode_sharedPhS_S_iii)
        /*0068*/ 	.word	0x00000000


	//----- nvinfo : EIATTR_MIN_STACK_SIZE
	.align		4
.L_17:
        /*006c*/ 	.byte	0x04, 0x12
        /*006e*/ 	.short	(.L_19 - .L_18)
	.align		4
.L_18:
        /*0070*/ 	.word	index@(_Z17image_erode_lightPhS_iii)
        /*0074*/ 	.word	0x00000000


	//----- nvinfo : EIATTR_MIN_STACK_SIZE
	.align		4
.L_19:
        /*0078*/ 	.byte	0x04, 0x12
        /*007a*/ 	.short	(.L_21 - .L_20)
	.align		4
.L_20:
        /*007c*/ 	.word	index@(_Z18image_erode_shadowPhS_iii)
        /*0080*/ 	.word	0x00000000


	//----- nvinfo : EIATTR_MIN_STACK_SIZE
	.align		4
.L_21:
        /*0084*/ 	.byte	0x04, 0x12
        /*0086*/ 	.short	(.L_23 - .L_22)
	.align		4
.L_22:
        /*0088*/ 	.word	index@(_Z11image_erodePhS_S_iii)
        /*008c*/ 	.word	0x00000000
.L_23:


//--------------------- .nv.compat                --------------------------
	.section	.nv.compat,"",@"SHT_CUDA_COMPAT_INFO"
	.align	4
        /*0000*/ 	.byte	0x02, 0x09, 0x00, 0x00, 0x02, 0x02, 0x01, 0x00, 0x02, 0x05, 0x05, 0x00, 0x03, 0x07, 0x01, 0x01
        /*0010*/ 	.byte	0x02, 0x03, 0x00, 0x00, 0x02, 0x06, 0x01, 0x00, 0x04, 0x0b, 0x08, 0x00, 0x09, 0x00, 0x00, 0x00
        /*0020*/ 	.byte	0x00, 0x00, 0x00, 0x00


//--------------------- .nv.info._Z18image_erode_sharedPhS_S_iii --------------------------
	.section	.nv.info._Z18image_erode_sharedPhS_S_iii,"",@"SHT_CUDA_INFO"
	.sectionflags	@""
	.align	4


	//----- nvinfo : EIATTR_CUDA_API_VERSION
	.align		4
        /*0000*/ 	.byte	0x04, 0x37
        /*0002*/ 	.short	(.L_25 - .L_24)
.L_24:
        /*0004*/ 	.word	0x00000082


	//----- nvinfo : EIATTR_KPARAM_INFO
	.align		4
.L_25:
        /*0008*/ 	.byte	0x04, 0x17
        /*000a*/ 	.short	(.L_27 - .L_26)
.L_26:
        /*000c*/ 	.word	0x00000000
        /*0010*/ 	.short	0x0005
        /*0012*/ 	.short	0x0020
        /*0014*/ 	.byte	0x00, 0xf0, 0x11, 0x00


	//----- nvinfo : EIATTR_KPARAM_INFO
	.align		4
.L_27:
        /*0018*/ 	.byte	0x04, 0x17
        /*001a*/ 	.short	(.L_29 - .L_28)
.L_28:
        /*001c*/ 	.word	0x00000000
        /*0020*/ 	.short	0x0004
        /*0022*/ 	.short	0x001c
        /*0024*/ 	.byte	0x00, 0xf0, 0x11, 0x00


	//----- nvinfo : EIATTR_KPARAM_INFO
	.align		4
.L_29:
        /*0028*/ 	.byte	0x04, 0x17
        /*002a*/ 	.short	(.L_31 - .L_30)
.L_30:
        /*002c*/ 	.word	0x00000000
        /*0030*/ 	.short	0x0003
        /*0032*/ 	.short	0x0018
        /*0034*/ 	.byte	0x00, 0xf0, 0x11, 0x00


	//----- nvinfo : EIATTR_KPARAM_INFO
	.align		4
.L_31:
        /*0038*/ 	.byte	0x04, 0x17
        /*003a*/ 	.short	(.L_33 - .L_32)
.L_32:
        /*003c*/ 	.word	0x00000000
        /*0040*/ 	.short	0x0002
        /*0042*/ 	.short	0x0010
        /*0044*/ 	.byte	0x00, 0xf5, 0x21, 0x00


	//----- nvinfo : EIATTR_KPARAM_INFO
	.align		4
.L_33:
        /*0048*/ 	.byte	0x04, 0x17
        /*004a*/ 	.short	(.L_35 - .L_34)
.L_34:
        /*004c*/ 	.word	0x00000000
        /*0050*/ 	.short	0x0001
        /*0052*/ 	.short	0x0008
        /*0054*/ 	.byte	0x00, 0xf5, 0x21, 0x00


	//----- nvinfo : EIATTR_KPARAM_INFO
	.align		4
.L_35:
        /*0058*/ 	.byte	0x04, 0x17
        /*005a*/ 	.short	(.L_37 - .L_36)
.L_36:
        /*005c*/ 	.word	0x00000000
        /*0060*/ 	.short	0x0000
        /*0062*/ 	.short	0x0000
        /*0064*/ 	.byte	0x00, 0xf5, 0x21, 0x00


	//----- nvinfo : EIATTR_SPARSE_MMA_MASK
	.align		4
.L_37:
        /*0068*/ 	.byte	0x03, 0x50
        /*006a*/ 	.short	0x0000


	//----- nvinfo : EIATTR_MAXREG_COUNT
	.align		4
        /*006c*/ 	.byte	0x03, 0x1b
        /*006e*/ 	.short	0x00ff


	//----- nvinfo : EIATTR_MERCURY_ISA_VERSION
	.align		4
        /*0070*/ 	.byte	0x03, 0x5f
        /*0072*/ 	.short	0x0101


	//----- nvinfo : EIATTR_VRC_CTA_INIT_COUNT
	.align		4
        /*0074*/ 	.byte	0x02, 0x4a
	.zero		1
	.zero		1


	//----- nvinfo : EIATTR_EXIT_INSTR_OFFSETS
	.align		4
        /*0078*/ 	.byte	0x04, 0x1c
        /*007a*/ 	.short	(.L_39 - .L_38)


	//   ....[0]....
.L_38:
        /*007c*/ 	.word	0x00000010


	//----- nvinfo : EIATTR_CBANK_PARAM_SIZE
	.align		4
.L_39:
        /*0080*/ 	.byte	0x03, 0x19
        /*0082*/ 	.short	0x0024


	//----- nvinfo : EIATTR_PARAM_CBANK
	.align		4
        /*0084*/ 	.byte	0x04, 0x0a
        /*0086*/ 	.short	(.L_41 - .L_40)
	.align		4
.L_40:
        /*0088*/ 	.word	index@(.nv.constant0._Z18image_erode_sharedPhS_S_iii)
        /*008c*/ 	.short	0x0380
        /*008e*/ 	.short	0x0024


	//----- nvinfo : EIATTR_SW_WAR
	.align		4
.L_41:
        /*0090*/ 	.byte	0x04, 0x36
        /*0092*/ 	.short	(.L_43 - .L_42)
.L_42:
        /*0094*/ 	.word	0x00000008
.L_43:


//--------------------- .nv.info._Z17image_erode_lightPhS_iii --------------------------
	.section	.nv.info._Z17image_erode_lightPhS_iii,"",@"SHT_CUDA_INFO"
	.sectionflags	@""
	.align	4


	//----- nvinfo : EIATTR_CUDA_API_VERSION
	.align		4
        /*0000*/ 	.byte	0x04, 0x37
        /*0002*/ 	.short	(.L_45 - .L_44)
.L_44:
        /*0004*/ 	.word	0x00000082


	//----- nvinfo : EIATTR_KPARAM_INFO
	.align		4
.L_45:
        /*0008*/ 	.byte	0x04, 0x17
        /*000a*/ 	.short	(.L_47 - .L_46)
.L_46:
        /*000c*/ 	.word	0x00000000
        /*0010*/ 	.short	0x0004
        /*0012*/ 	.short	0x0018
        /*0014*/ 	.byte	0x00, 0xf0, 0x11, 0x00


	//----- nvinfo : EIATTR_KPARAM_INFO
	.align		4
.L_47:
        /*0018*/ 	.byte	0x04, 0x17
        /*001a*/ 	.short	(.L_49 - .L_48)
.L_48:
        /*001c*/ 	.word	0x00000000
        /*0020*/ 	.short	0x0003
        /*0022*/ 	.short	0x0014
        /*0024*/ 	.byte	0x00, 0xf0, 0x11, 0x00


	//----- nvinfo : EIATTR_KPARAM_INFO
	.align		4
.L_49:
        /*0028*/ 	.byte	0x04, 0x17
        /*002a*/ 	.short	(.L_51 - .L_50)
.L_50:
        /*002c*/ 	.word	0x00000000
        /*0030*/ 	.short	0x0002
        /*0032*/ 	.short	0x0010
        /*0034*/ 	.byte	0x00, 0xf0, 0x11, 0x00


	//----- nvinfo : EIATTR_KPARAM_INFO
	.align		4
.L_51:
        /*0038*/ 	.byte	0x04, 0x17
        /*003a*/ 	.short	(.L_53 - .L_52)
.L_52:
        /*003c*/ 	.word	0x00000000
        /*0040*/ 	.short	0x0001
        /*0042*/ 	.short	0x0008
        /*0044*/ 	.byte	0x00, 0xf5, 0x21, 0x00


	//----- nvinfo : EIATTR_KPARAM_INFO
	.align		4
.L_53:
        /*0048*/ 	.byte	0x04, 0x17
        /*004a*/ 	.short	(.L_55 - .L_54)
.L_54:
        /*004c*/ 	.word	0x00000000
        /*0050*/ 	.short	0x0000
        /*0052*/ 	.short	0x0000
        /*0054*/ 	.byte	0x00, 0xf5, 0x21, 0x00


	//----- nvinfo : EIATTR_SPARSE_MMA_MASK
	.align		4
.L_55:
        /*0058*/ 	.byte	0x03, 0x50
        /*005a*/ 	.short	0x0000


	//----- nvinfo : EIATTR_MAXREG_COUNT
	.align		4
        /*005c*/ 	.byte	0x03, 0x1b
        /*005e*/ 	.short	0x00ff


	//----- nvinfo : EIATTR_MERCURY_ISA_VERSION
	.align		4
        /*0060*/ 	.byte	0x03, 0x5f
        /*0062*/ 	.short	0x0101


	//----- nvinfo : EIATTR_VRC_CTA_INIT_COUNT
	.align		4
        /*0064*/ 	.byte	0x02, 0x4a
	.zero		1
	.zero		1


	//----- nvinfo : EIATTR_EXIT_INSTR_OFFSETS
	.align		4
        /*0068*/ 	.byte	0x04, 0x1c
        /*006a*/ 	.short	(.L_57 - .L_56)


	//   ....[0]....
.L_56:
        /*006c*/ 	.word	0x000000e0


	//   ....[1]....
        /*0070*/ 	.word	0x000008a0


	//----- nvinfo : EIATTR_CRS_STACK_SIZE
	.align		4
.L_57:
        /*0074*/ 	.byte	0x04, 0x1e
        /*0076*/ 	.short	(.L_59 - .L_58)
.L_58:
        /*0078*/ 	.word	0x00000000


	//----- nvinfo : EIATTR_CBANK_PARAM_SIZE
	.align		4
.L_59:
        /*007c*/ 	.byte	0x03, 0x19
        /*007e*/ 	.short	0x001c


	//----- nvinfo : EIATTR_PARAM_CBANK
	.align		4
        /*0080*/ 	.byte	0x04, 0x0a
        /*0082*/ 	.short	(.L_61 - .L_60)
	.align		4
.L_60:
        /*0084*/ 	.word	index@(.nv.constant0._Z17image_erode_lightPhS_iii)
        /*0088*/ 	.short	0x0380
        /*008a*/ 	.short	0x001c


	//----- nvinfo : EIATTR_SW_WAR
	.align		4
.L_61:
        /*008c*/ 	.byte	0x04, 0x36
        /*008e*/ 	.short	(.L_63 - .L_62)
.L_62:
        /*0090*/ 	.word	0x00000008
.L_63:


//--------------------- .nv.info._Z18image_erode_shadowPhS_iii --------------------------
	.section	.nv.info._Z18image_erode_shadowPhS_iii,"",@"SHT_CUDA_INFO"
	.sectionflags	@""
	.align	4


	//----- nvinfo : EIATTR_CUDA_API_VERSION
	.align		4
        /*0000*/ 	.byte	0x04, 0x37
        /*0002*/ 	.short	(.L_65 - .L_64)
.L_64:
        /*0004*/ 	.word	0x00000082


	//----- nvinfo : EIATTR_KPARAM_INFO
	.align		4
.L_65:
        /*0008*/ 	.byte	0x04, 0x17
        /*000a*/ 	.short	(.L_67 - .L_66)
.L_66:
        /*000c*/ 	.word	0x00000000
        /*0010*/ 	.short	0x0004
        /*0012*/ 	.short	0x0018
        /*0014*/ 	.byte	0x00, 0xf0, 0x11, 0x00


	//----- nvinfo : EIATTR_KPARAM_INFO
	.align		4
.L_67:
        /*0018*/ 	.byte	0x04, 0x17
        /*001a*/ 	.short	(.L_69 - .L_68)
.L_68:
        /*001c*/ 	.word	0x00000000
        /*0020*/ 	.short	0x0003
        /*0022*/ 	.short	0x0014
        /*0024*/ 	.byte	0x00, 0xf0, 0x11, 0x00


	//----- nvinfo : EIATTR_KPARAM_INFO
	.align		4
.L_69:
        /*0028*/ 	.byte	0x04, 0x17
        /*002a*/ 	.short	(.L_71 - .L_70)
.L_70:
        /*002c*/ 	.word	0x00000000
        /*0030*/ 	.short	0x0002
        /*0032*/ 	.short	0x0010
        /*0034*/ 	.byte	0x00, 0xf0, 0x11, 0x00


	//----- nvinfo : EIATTR_KPARAM_INFO
	.align		4
.L_71:
        /*0038*/ 	.byte	0x04, 0x17
        /*003a*/ 	.short	(.L_73 - .L_72)
.L_72:
        /*003c*/ 	.word	0x00000000
        /*0040*/ 	.short	0x0001
        /*0042*/ 	.short	0x0008
        /*0044*/ 	.byte	0x00, 0xf5, 0x21, 0x00


	//----- nvinfo : EIATTR_KPARAM_INFO
	.align		4
.L_73:
        /*0048*/ 	.byte	0x04, 0x17
        /*004a*/ 	.short	(.L_75 - .L_74)
.L_74:
        /*004c*/ 	.word	0x00000000
        /*0050*/ 	.short	0x0000
        /*0052*/ 	.short	0x0000
        /*0054*/ 	.byte	0x00, 0xf5, 0x21, 0x00


	//----- nvinfo : EIATTR_SPARSE_MMA_MASK
	.align		4
.L_75:
        /*0058*/ 	.byte	0x03, 0x50
        /*005a*/ 	.short	0x0000


	//----- nvinfo : EIATTR_MAXREG_COUNT
	.align		4
        /*005c*/ 	.byte	0x03, 0x1b
        /*005e*/ 	.short	0x00ff


	//----- nvinfo : EIATTR_MERCURY_ISA_VERSION
	.align		4
        /*0060*/ 	.byte	0x03, 0x5f
        /*0062*/ 	.short	0x0101


	//----- nvinfo : EIATTR_VRC_CTA_INIT_COUNT
	.align		4
        /*0064*/ 	.byte	0x02, 0x4a
	.zero		1
	.zero		1


	//----- nvinfo : EIATTR_EXIT_INSTR_OFFSETS
	.align		4
        /*0068*/ 	.byte	0x04, 0x1c
        /*006a*/ 	.short	(.L_77 - .L_76)


	//   ....[0]....
.L_76:
        /*006c*/ 	.word	0x000000e0


	//   ....[1]....
        /*0070*/ 	.word	0x00000830


	//----- nvinfo : EIATTR_CRS_STACK_SIZE
	.align		4
.L_77:
        /*0074*/ 	.byte	0x04, 0x1e
        /*0076*/ 	.short	(.L_79 - .L_78)
.L_78:
        /*0078*/ 	.word	0x00000000


	//----- nvinfo : EIATTR_CBANK_PARAM_SIZE
	.align		4
.L_79:
        /*007c*/ 	.byte	0x03, 0x19
        /*007e*/ 	.short	0x001c


	//----- nvinfo : EIATTR_PARAM_CBANK
	.align		4
        /*0080*/ 	.byte	0x04, 0x0a
        /*0082*/ 	.short	(.L_81 - .L_80)
	.align		4
.L_80:
        /*0084*/ 	.word	index@(.nv.constant0._Z18image_erode_shadowPhS_iii)
        /*0088*/ 	.short	0x0380
        /*008a*/ 	.short	0x001c


	//----- nvinfo : EIATTR_SW_WAR
	.align		4
.L_81:
        /*008c*/ 	.byte	0x04, 0x36
        /*008e*/ 	.short	(.L_83 - .L_82)
.L_82:
        /*0090*/ 	.word	0x00000008
.L_83:


//--------------------- .nv.info._Z11image_erodePhS_S_iii --------------------------
	.section	.nv.info._Z11image_erodePhS_S_iii,"",@"SHT_CUDA_INFO"
	.sectionflags	@""
	.align	4


	//----- nvinfo : EIATTR_CUDA_API_VERSION
	.align		4
        /*0000*/ 	.byte	0x04, 0x37
        /*0002*/ 	.short	(.L_85 - .L_84)
.L_84:
        /*0004*/ 	.word	0x00000082


	//----- nvinfo : EIATTR_KPARAM_INFO
	.align		4
.L_85:
        /*0008*/ 	.byte	0x04, 0x17
        /*000a*/ 	.short	(.L_87 - .L_86)
.L_86:
        /*000c*/ 	.word	0x00000000
        /*0010*/ 	.short	0x0005
        /*0012*/ 	.short	0x0020
        /*0014*/ 	.byte	0x00, 0xf0, 0x11, 0x00


	//----- nvinfo : EIATTR_KPARAM_INFO
	.align		4
.L_87:
        /*0018*/ 	.byte	0x04, 0x17
        /*001a*/ 	.short	(.L_89 - .L_88)
.L_88:
        /*001c*/ 	.word	0x00000000
        /*0020*/ 	.short	0x0004
        /*0022*/ 	.short	0x001c
        /*0024*/ 	.byte	0x00, 0xf0, 0x11, 0x00


	//----- nvinfo : EIATTR_KPARAM_INFO
	.align		4
.L_89:
        /*0028*/ 	.byte	0x04, 0x17
        /*002a*/ 	.short	(.L_91 - .L_90)
.L_90:
        /*002c*/ 	.word	0x00000000
        /*0030*/ 	.short	0x0003
        /*0032*/ 	.short	0x0018
        /*0034*/ 	.byte	0x00, 0xf0, 0x11, 0x00


	//----- nvinfo : EIATTR_KPARAM_INFO
	.align		4
.L_91:
        /*0038*/ 	.byte	0x04, 0x17
        /*003a*/ 	.short	(.L_93 - .L_92)
.L_92:
        /*003c*/ 	.word	0x00000000
        /*0040*/ 	.short	0x0002
        /*0042*/ 	.short	0x0010
        /*0044*/ 	.byte	0x00, 0xf5, 0x21, 0x00


	//----- nvinfo : EIATTR_KPARAM_INFO
	.align		4
.L_93:
        /*0048*/ 	.byte	0x04, 0x17
        /*004a*/ 	.short	(.L_95 - .L_94)
.L_94:
        /*004c*/ 	.word	0x00000000
        /*0050*/ 	.short	0x0001
        /*0052*/ 	.short	0x0008
        /*0054*/ 	.byte	0x00, 0xf5, 0x21, 0x00


	//----- nvinfo : EIATTR_KPARAM_INFO
	.align		4
.L_95:
        /*0058*/ 	.byte	0x04, 0x17
        /*005a*/ 	.short	(.L_97 - .L_96)
.L_96:
        /*005c*/ 	.word	0x00000000
        /*0060*/ 	.short	0x0000
        /*0062*/ 	.short	0x0000
        /*0064*/ 	.byte	0x00, 0xf5, 0x21, 0x00


	//----- nvinfo : EIATTR_SPARSE_MMA_MASK
	.align		4
.L_97:
        /*0068*/ 	.byte	0x03, 0x50
        /*006a*/ 	.short	0x0000


	//----- nvinfo : EIATTR_MAXREG_COUNT
	.align		4
        /*006c*/ 	.byte	0x03, 0x1b
        /*006e*/ 	.short	0x00ff


	//----- nvinfo : EIATTR_MERCURY_ISA_VERSION
	.align		4
        /*0070*/ 	.byte	0x03, 0x5f
        /*0072*/ 	.short	0x0101


	//----- nvinfo : EIATTR_VRC_CTA_INIT_COUNT
	.align		4
        /*0074*/ 	.byte	0x02, 0x4a
	.zero		1
	.zero		1


	//----- nvinfo : EIATTR_EXIT_INSTR_OFFSETS
	.align		4
        /*0078*/ 	.byte	0x04, 0x1c
        /*007a*/ 	.short	(.L_99 - .L_98)


	//   ....[0]....
.L_98:
        /*007c*/ 	.word	0x000000e0


	//   ....[1]....
        /*0080*/ 	.word	0x00000a40


	//----- nvinfo : EIATTR_CRS_STACK_SIZE
	.align		4
.L_99:
        /*0084*/ 	.byte	0x04, 0x1e
        /*0086*/ 	.short	(.L_101 - .L_100)
.L_100:
        /*0088*/ 	.word	0x00000000


	//----- nvinfo : EIATTR_CBANK_PARAM_SIZE
	.align		4
.L_101:
        /*008c*/ 	.byte	0x03, 0x19
        /*008e*/ 	.short	0x0024


	//----- nvinfo : EIATTR_PARAM_CBANK
	.align		4
        /*0090*/ 	.byte	0x04, 0x0a
        /*0092*/ 	.short	(.L_103 - .L_102)
	.align		4
.L_102:
        /*0094*/ 	.word	index@(.nv.constant0._Z11image_erodePhS_S_iii)
        /*0098*/ 	.short	0x0380
        /*009a*/ 	.short	0x0024


	//----- nvinfo : EIATTR_SW_WAR
	.align		4
.L_103:
        /*009c*/ 	.byte	0x04, 0x36
        /*009e*/ 	.short	(.L_105 - .L_104)
.L_104:
        /*00a0*/ 	.word	0x00000008
.L_105:


//--------------------- .nv.callgraph             --------------------------
	.section	.nv.callgraph,"",@"SHT_CUDA_CALLGRAPH"
	.align	4
	.sectionentsize	8
	.align		4
        /*0000*/ 	.word	0x00000000
	.align		4
        /*0004*/ 	.word	0xffffffff
	.align		4
        /*0008*/ 	.word	0x00000000
	.align		4
        /*000c*/ 	.word	0xfffffffe
	.align		4
        /*0010*/ 	.word	0x00000000
	.align		4
        /*0014*/ 	.word	0xfffffffd
	.align		4
        /*0018*/ 	.word	0x00000000
	.align		4
        /*001c*/ 	.word	0xfffffffc


//--------------------- .text._Z18image_erode_sharedPhS_S_iii --------------------------
	.section	.text._Z18image_erode_sharedPhS_S_iii,"ax",@progbits
	.align	128
        .global         _Z18image_erode_sharedPhS_S_iii
        .type           _Z18image_erode_sharedPhS_S_iii,@function
        .size           _Z18image_erode_sharedPhS_S_iii,(.L_x_25 - _Z18image_erode_sharedPhS_S_iii)
        .other          _Z18image_erode_sharedPhS_S_iii,@"STO_CUDA_ENTRY STV_DEFAULT"
_Z18image_erode_sharedPhS_S_iii:
.text._Z18image_erode_sharedPhS_S_iii:
[----:B------:R-:W-:Y:S01]  /*0000*/  LDC R1, c[0x0][0x37c] ;  /* 0x0000df00ff017b82 */ /* 0x000fe20000000800 */
[----:B------:R-:W-:Y:S05]  /*0010*/  EXIT ;  /* 0x000000000000794d */ /* 0x000fea0003800000 */
.L_x_0:
[----:B------:R-:W-:-:S00]  /*0020*/  BRA `(.L_x_0) ;  /* 0xfffffffc00fc7947 */ /* 0x000fc0000383ffff */
[----:B------:R-:W-:-:S00]  /*0030*/  NOP ;  /* 0x0000000000007918 */ /* 0x000fc00000000000 */
        /* <DEDUP_REMOVED lines=12> */
.L_x_25:


//--------------------- .text._Z17image_erode_lightPhS_iii --------------------------
	.section	.text._Z17image_erode_lightPhS_iii,"ax",@progbits
	.align	128
        .global         _Z17image_erode_lightPhS_iii
        .type           _Z17image_erode_lightPhS_iii,@function
        .size           _Z17image_erode_lightPhS_iii,(.L_x_26 - _Z17image_erode_lightPhS_iii)
        .other          _Z17image_erode_lightPhS_iii,@"STO_CUDA_ENTRY STV_DEFAULT"
_Z17image_erode_lightPhS_iii:
.text._Z17image_erode_lightPhS_iii:
[----:B------:R-:W-:Y:S01]  /*0000*/  LDC R1, c[0x0][0x37c] ;  /* 0x0000df00ff017b82 */ /* 0x000fe20000000800 */
[----:B------:R-:W0:Y:S07]  /*0010*/  S2R R6, SR_TID.Y ;  /* 0x0000000000067919 */ /* 0x000e2e0000002200 */
[----:B------:R-:W1:Y:S01]  /*0020*/  S2UR UR5, SR_CTAID.X ;  /* 0x00000000000579c3 */ /* 0x000e620000002500 */
[----:B------:R-:W1:Y:S01]  /*0030*/  LDCU UR4, c[0x0][0x360] ;  /* 0x00006c00ff0477ac */ /* 0x000e620008000800 */
[----:B------:R-:W2:Y:S01]  /*0040*/  S2R R10, SR_TID.X ;  /* 0x00000000000a7919 */ /* 0x000ea20000002100 */
[----:B------:R-:W3:Y:S05]  /*0050*/  LDCU UR7, c[0x0][0x398] ;  /* 0x00007300ff0777ac */ /* 0x000eea0008000800 */
[----:B------:R-:W0:Y:S01]  /*0060*/  S2UR UR6, SR_CTAID.Y ;  /* 0x00000000000679c3 */ /* 0x000e220000002600 */
[----:B------:R-:W4:Y:S07]  /*0070*/  LDCU UR8, c[0x0][0x394] ;  /* 0x00007280ff0877ac */ /* 0x000f2e0008000800 */
[----:B------:R-:W0:Y:S01]  /*0080*/  LDC R3, c[0x0][0x364] ;  /* 0x0000d900ff037b82 */ /* 0x000e220000000800 */
[----:B-1----:R-:W-:-:S06]  /*0090*/  UIMAD UR5, UR5, UR4, URZ ;  /* 0x00000004050572a4 */ /* 0x002fcc000f8e02ff */
[----:B--2---:R-:W-:Y:S02]  /*00a0*/  VIADD R7, R10, UR5 ;  /* 0x000000050a077c36 */ /* 0x004fe40008000000 */
[----:B0-----:R-:W-:-:S05]  /*00b0*/  IMAD R6, R3, UR6, R6 ;  /* 0x0000000603067c24 */ /* 0x001fca000f8e0206 */
[----:B---3--:R-:W-:-:S04]  /*00c0*/  ISETP.GE.AND P0, PT, R6, UR7, PT ;  /* 0x0000000706007c0c */ /* 0x008fc8000bf06270 */
[----:B----4-:R-:W-:-:S13]  /*00d0*/  ISETP.GE.OR P0, PT, R7, UR8, P0 ;  /* 0x0000000807007c0c */ /* 0x010fda0008706670 */
[----:B------:R-:W-:Y:S05]  /*00e0*/  @P0 EXIT ;  /* 0x000000000000094d */ /* 0x000fea0003800000 */
[----:B------:R-:W0:Y:S01]  /*00f0*/  LDC R9, c[0x0][0x390] ;  /* 0x0000e400ff097b82 */ /* 0x000e220000000800 */
[----:B------:R-:W1:Y:S01]  /*0100*/  LDCU.64 UR6, c[0x0][0x358] ;  /* 0x00006b00ff0677ac */ /* 0x000e620008000a00 */
[----:B------:R-:W-:Y:S01]  /*0110*/  IMAD.MOV.U32 R0, RZ, RZ, 0x1 ;  /* 0x00000001ff007424 */ /* 0x000fe200078e00ff */
[----:B0-----:R-:W-:-:S13]  /*0120*/  ISETP.GE.AND P0, PT, R9, 0x1, PT ;  /* 0x000000010900780c */ /* 0x001fda0003f06270 */
[----:B-1----:R-:W-:Y:S05]  /*0130*/  @!P0 BRA `(.L_x_1) ;  /* 0x0000000400c08947 */ /* 0x002fea0003800000 */
[C---:B------:R-:W-:Y:S01]  /*0140*/  LEA.HI R0, R9.reuse, R9, RZ, 0x1 ;  /* 0x0000000909007211 */ /* 0x040fe200078f08ff */
[----:B------:R-:W-:Y:S01]  /*0150*/  IMAD.MOV.U32 R2, RZ, RZ, 0x1 ;  /* 0x00000001ff027424 */ /* 0x000fe200078e00ff */
[C---:B------:R-:W-:Y:S01]  /*0160*/  LOP3.LUT R8, R9.reuse, 0x7ffffffc, RZ, 0xc0, !PT ;  /* 0x7ffffffc09087812 */ /* 0x040fe200078ec0ff */
[----:B------:R-:W-:Y:S01]  /*0170*/  UMOV UR4, URZ ;  /* 0x000000ff00047c82 */ /* 0x000fe20008000000 */
[----:B------:R-:W-:Y:S02]  /*0180*/  SHF.R.S32.HI R13, RZ, 0x1, R0 ;  /* 0x00000001ff0d7819 */ /* 0x000fe40000011400 */
[----:B------:R-:W-:Y:S01]  /*0190*/  LOP3.LUT R9, R9, 0x3, RZ, 0xc0, !PT ;  /* 0x0000000309097812 */ /* 0x000fe200078ec0ff */
[----:B------:R-:W-:Y:S01]  /*01a0*/  IMAD.MOV R11, RZ, RZ, -R8 ;  /* 0x000000ffff0b7224 */ /* 0x000fe200078e0a08 */
[--C-:B------:R-:W-:Y:S01]  /*01b0*/  IADD3 R10, PT, PT, R10, UR5, -R13.reuse ;  /* 0x000000050a0a7c10 */ /* 0x100fe2000fffe80d */
[--C-:B------:R-:W-:Y:S01]  /*01c0*/  IMAD.IADD R12, R7, 0x1, -R13.reuse ;  /* 0x00000001070c7824 */ /* 0x100fe200078e0a0d */
[----:B------:R-:W-:Y:S01]  /*01d0*/  PRMT R0, R2, 0x7610, R0 ;  /* 0x0000761002007816 */ /* 0x000fe20000000000 */
[----:B------:R-:W-:-:S02]  /*01e0*/  IMAD.IADD R13, R6, 0x1, -R13 ;  /* 0x00000001060d7824 */ /* 0x000fc400078e0a0d */
[----:B------:R-:W-:-:S07]  /*01f0*/  VIADD R14, R10, 0x3 ;  /* 0x000000030a0e7836 */ /* 0x000fce0000000000 */
.L_x_7:
[----:B------:R-:W0:Y:S01]  /*0200*/  LDCU UR8, c[0x0][0x390] ;  /* 0x00007200ff0877ac */ /* 0x000e220008000800 */
[----:B------:R-:W-:Y:S02]  /*0210*/  VIADD R15, R13, UR4 ;  /* 0x000000040d0f7c36 */ /* 0x000fe40008000000 */
[----:B------:R-:W-:Y:S01]  /*0220*/  IMAD.MOV.U32 R3, RZ, RZ, RZ ;  /* 0x000000ffff037224 */ /* 0x000fe200078e00ff */
[----:B------:R-:W1:Y:S01]  /*0230*/  LDCU UR9, c[0x0][0x398] ;  /* 0x00007300ff0977ac */ /* 0x000e620008000800 */
[----:B------:R-:W-:Y:S02]  /*0240*/  UIADD3 UR4, UPT, UPT, UR4, 0x1, URZ ;  /* 0x0000000104047890 */ /* 0x000fe4000fffe0ff */
[----:B0-----:R-:W-:Y:S02]  /*0250*/  UISETP.GE.U32.AND UP0, UPT, UR8, 0x4, UPT ;  /* 0x000000040800788c */ /* 0x001fe4000bf06070 */
[----:B------:R-:W-:Y:S01]  /*0260*/  UISETP.NE.AND UP1, UPT, UR4, UR8, UPT ;  /* 0x000000080400728c */ /* 0x000fe2000bf25270 */
[----:B-1----:R-:W-:-:S04]  /*0270*/  ISETP.GE.AND P0, PT, R15, UR9, PT ;  /* 0x000000090f007c0c */ /* 0x002fc8000bf06270 */
[----:B------:R-:W-:Y:S02]  /*0280*/  ISETP.GT.AND P0, PT, R15, -0x1, !P0 ;  /* 0xffffffff0f00780c */ /* 0x000fe40004704270 */
[----:B------:R-:W-:Y:S11]  /*0290*/  BRA.U !UP0, `(.L_x_2) ;  /* 0x0000000108c87547 */ /* 0x000ff6000b800000 */
[----:B------:R-:W0:Y:S01]  /*02a0*/  LDC.64 R2, c[0x0][0x380] ;  /* 0x0000e000ff027b82 */ /* 0x000e220000000a00 */
[----:B------:R-:W1:Y:S01]  /*02b0*/  LDCU UR8, c[0x0][0x394] ;  /* 0x00007280ff0877ac */ /* 0x000e620008000800 */
[----:B------:R-:W-:Y:S02]  /*02c0*/  IMAD.MOV.U32 R16, RZ, RZ, R14 ;  /* 0x000000ffff107224 */ /* 0x000fe400078e000e */
[----:B------:R-:W-:Y:S01]  /*02d0*/  IMAD.MOV.U32 R18, RZ, RZ, R11 ;  /* 0x000000ffff127224 */ /* 0x000fe200078e000b */
[----:B------:R-:W2:Y:S01]  /*02e0*/  LDCU UR9, c[0x0][0x394] ;  /* 0x00007280ff0977ac */ /* 0x000ea20008000800 */
[----:B-1----:R-:W-:-:S07]  /*02f0*/  IMAD R17, R15, UR8, R10 ;  /* 0x000000080f117c24 */ /* 0x002fce000f8e020a */
.L_x_3:
[C---:B------:R-:W-:Y:S01]  /*0300*/  VIADD R4, R16.reuse, 0xfffffffd ;  /* 0xfffffffd10047836 */ /* 0x040fe20000000000 */
[----:B------:R-:W-:Y:S01]  /*0310*/  SHF.R.S32.HI R20, RZ, 0x1f, R17 ;  /* 0x0000001fff147819 */ /* 0x000fe20000011411 */
[----:B------:R-:W-:-:S03]  /*0320*/  VIADD R19, R16, 0xfffffffe ;  /* 0xfffffffe10137836 */ /* 0x000fc60000000000 */
[C---:B--2---:R-:W-:Y:S02]  /*0330*/  ISETP.GE.AND P1, PT, R4.reuse, UR9, PT ;  /* 0x0000000904007c0c */ /* 0x044fe4000bf26270 */
[----:B------:R-:W-:Y:S02]  /*0340*/  ISETP.GE.AND P2, PT, R19, UR9, PT ;  /* 0x0000000913007c0c */ /* 0x000fe4000bf46270 */
[----:B------:R-:W-:Y:S02]  /*0350*/  ISETP.LT.OR P1, PT, R4, RZ, P1 ;  /* 0x000000ff0400720c */ /* 0x000fe40000f21670 */
[----:B0-----:R-:W-:Y:S02]  /*0360*/  IADD3 R4, P3, P4, R17, 0x3, R2 ;  /* 0x0000000311047810 */ /* 0x001fe40007c7e002 */
[----:B------:R-:W-:Y:S02]  /*0370*/  PLOP3.LUT P1, PT, P0, P1, PT, 0x8f, 0xf8 ;  /* 0x0000000000f8781c */ /* 0x000fe40000723177 */
[----:B------:R-:W-:-:S02]  /*0380*/  IADD3.X R5, PT, PT, R20, R3, RZ, P3, P4 ;  /* 0x0000000314057210 */ /* 0x000fc40001fe84ff */
[----:B------:R-:W-:Y:S01]  /*0390*/  ISETP.LT.OR P2, PT, R19, RZ, P2 ;  /* 0x000000ff1300720c */ /* 0x000fe20001741670 */
[----:B------:R-:W-:-:S03]  /*03a0*/  VIADD R19, R16, 0xffffffff ;  /* 0xffffffff10137836 */ /* 0x000fc60000000000 */
[----:B------:R-:W-:Y:S02]  /*03b0*/  PLOP3.LUT P2, PT, P0, P2, PT, 0x8f, 0xf8 ;  /* 0x0000000000f8781c */ /* 0x000fe40000745177 */
[----:B------:R-:W-:-:S03]  /*03c0*/  ISETP.GE.AND P3, PT, R19, UR9, PT ;  /* 0x0000000913007c0c */ /* 0x000fc6000bf66270 */
[----:B------:R-:W2:Y:S01]  /*03d0*/  @!P1 LDG.E.U8 R20, desc[UR6][R4.64+-0x3] ;  /* 0xfffffd0604149981 */ /* 0x000ea2000c1e1100 */
[----:B------:R-:W-:-:S04]  /*03e0*/  ISETP.LT.OR P3, PT, R19, RZ, P3 ;  /* 0x000000ff1300720c */ /* 0x000fc80001f61670 */
[----:B------:R-:W-:-:S03]  /*03f0*/  PLOP3.LUT P3, PT, P0, P3, PT, 0x8f, 0xf8 ;  /* 0x0000000000f8781c */ /* 0x000fc60000767177 */
[----:B------:R-:W3:Y:S01]  /*0400*/  @!P2 LDG.E.U8 R21, desc[UR6][R4.64+-0x2] ;  /* 0xfffffe060415a981 */ /* 0x000ee2000c1e1100 */
[----:B------:R-:W-:-:S04]  /*0410*/  ISETP.GE.AND P4, PT, R16, UR9, PT ;  /* 0x0000000910007c0c */ /* 0x000fc8000bf86270 */
[----:B------:R-:W-:-:S04]  /*0420*/  ISETP.LT.OR P4, PT, R16, RZ, P4 ;  /* 0x000000ff1000720c */ /* 0x000fc80002781670 */
[----:B------:R-:W-:Y:S01]  /*0430*/  PLOP3.LUT P4, PT, P0, P4, PT, 0x8f, 0xf8 ;  /* 0x0000000000f8781c */ /* 0x000fe20000789177 */
[----:B------:R-:W4:-:S12]  /*0440*/  @!P3 LDG.E.U8 R22, desc[UR6][R4.64+-0x1] ;  /* 0xffffff060416b981 */ /* 0x000f18000c1e1100 */
[----:B------:R0:W5:Y:S01]  /*0450*/  @!P4 LDG.E.U8 R23, desc[UR6][R4.64] ;  /* 0x000000060417c981 */ /* 0x000162000c1e1100 */
[----:B------:R-:W-:Y:S01]  /*0460*/  @!P1 LOP3.LUT R19, R0, 0xff, RZ, 0xc0, !PT ;  /* 0x000000ff00139812 */ /* 0x000fe200078ec0ff */
[----:B------:R-:W-:Y:S02]  /*0470*/  VIADD R18, R18, 0x4 ;  /* 0x0000000412127836 */ /* 0x000fe40000000000 */
[----:B------:R-:W-:Y:S02]  /*0480*/  VIADD R17, R17, 0x4 ;  /* 0x0000000411117836 */ /* 0x000fe40000000000 */
[----:B------:R-:W-:Y:S02]  /*0490*/  VIADD R16, R16, 0x4 ;  /* 0x0000000410107836 */ /* 0x000fe40000000000 */
[----:B--2---:R-:W-:-:S05]  /*04a0*/  @!P1 IMAD.MOV R20, RZ, RZ, -R20 ;  /* 0x000000ffff149224 */ /* 0x004fca00078e0a14 */
[----:B------:R-:W-:-:S04]  /*04b0*/  @!P1 VIADDMNMX R19, R20, 0x1, R19, PT ;  /* 0x0000000114139846 */ /* 0x000fc80003800113 */
[----:B------:R-:W-:Y:S01]  /*04c0*/  @!P1 PRMT R0, R19, 0x7610, R0 ;  /* 0x0000761013009816 */ /* 0x000fe20000000000 */
[----:B---3--:R-:W-:Y:S01]  /*04d0*/  @!P2 IMAD.MOV R19, RZ, RZ, -R21 ;  /* 0x000000ffff13a224 */ /* 0x008fe200078e0a15 */
[----:B------:R-:W-:Y:S02]  /*04e0*/  ISETP.NE.AND P1, PT, R18, RZ, PT ;  /* 0x000000ff1200720c */ /* 0x000fe40003f25270 */
[----:B------:R-:W-:-:S04]  /*04f0*/  @!P2 LOP3.LUT R20, R0, 0xff, RZ, 0xc0, !PT ;  /* 0x000000ff0014a812 */ /* 0x000fc800078ec0ff */
[----:B------:R-:W-:Y:S01]  /*0500*/  @!P2 VIADDMNMX R19, R19, 0x1, R20, PT ;  /* 0x000000011313a846 */ /* 0x000fe20003800114 */
[----:B----4-:R-:W-:-:S03]  /*0510*/  @!P3 IMAD.MOV R22, RZ, RZ, -R22 ;  /* 0x000000ffff16b224 */ /* 0x010fc600078e0a16 */
[----:B------:R-:W-:-:S04]  /*0520*/  @!P2 PRMT R0, R19, 0x7610, R0 ;  /* 0x000076101300a816 */ /* 0x000fc80000000000 */
[----:B------:R-:W-:-:S04]  /*0530*/  @!P3 LOP3.LUT R19, R0, 0xff, RZ, 0xc0, !PT ;  /* 0x000000ff0013b812 */ /* 0x000fc800078ec0ff */
[----:B0-----:R-:W-:-:S04]  /*0540*/  @!P3 VIADDMNMX R4, R22, 0x1, R19, PT ;  /* 0x000000011604b846 */ /* 0x001fc80003800113 */
[----:B------:R-:W-:Y:S01]  /*0550*/  @!P3 PRMT R0, R4, 0x7610, R0 ;  /* 0x000076100400b816 */ /* 0x000fe20000000000 */
[----:B-----5:R-:W-:-:S03]  /*0560*/  @!P4 IMAD.MOV R4, RZ, RZ, -R23 ;  /* 0x000000ffff04c224 */ /* 0x020fc600078e0a17 */
[----:B------:R-:W-:-:S04]  /*0570*/  @!P4 LOP3.LUT R5, R0, 0xff, RZ, 0xc0, !PT ;  /* 0x000000ff0005c812 */ /* 0x000fc800078ec0ff */
[----:B------:R-:W-:-:S04]  /*0580*/  @!P4 VIADDMNMX R4, R4, 0x1, R5, PT ;  /* 0x000000010404c846 */ /* 0x000fc80003800105 */
[----:B------:R-:W-:Y:S01]  /*0590*/  @!P4 PRMT R0, R4, 0x7610, R0 ;  /* 0x000076100400c816 */ /* 0x000fe20000000000 */
[----:B------:R-:W-:Y:S06]  /*05a0*/  @P1 BRA `(.L_x_3) ;  /* 0xfffffffc00541947 */ /* 0x000fec000383ffff */
[----:B------:R-:W-:-:S07]  /*05b0*/  IMAD.MOV.U32 R3, RZ, RZ, R8 ;  /* 0x000000ffff037224 */ /* 0x000fce00078e0008 */
.L_x_2:
[----:B------:R-:W-:-:S13]  /*05c0*/  ISETP.NE.AND P1, PT, R9, RZ, PT ;  /* 0x000000ff0900720c */ /* 0x000fda0003f25270 */
[----:B------:R-:W-:Y:S05]  /*05d0*/  @!P1 BRA `(.L_x_4) ;  /* 0x0000000000949947 */ /* 0x000fea0003800000 */
[----:B------:R-:W0:Y:S01]  /*05e0*/  LDCU UR8, c[0x0][0x394] ;  /* 0x00007280ff0877ac */ /* 0x000e220008000800 */
[----:B------:R-:W-:Y:S01]  /*05f0*/  IMAD.IADD R16, R12, 0x1, R3 ;  /* 0x000000010c107824 */ /* 0x000fe200078e0203 */
[----:B------:R-:W-:Y:S01]  /*0600*/  BSSY.RECONVERGENT B0, `(.L_x_5) ;  /* 0x000000e000007945 */ /* 0x000fe20003800200 */
[----:B------:R-:W-:Y:S01]  /*0610*/  ISETP.NE.AND P2, PT, R9, 0x1, PT ;  /* 0x000000010900780c */ /* 0x000fe20003f45270 */
[----:B------:R-:W1:Y:S02]  /*0620*/  LDCU.64 UR10, c[0x0][0x380] ;  /* 0x00007000ff0a77ac */ /* 0x000e640008000a00 */
[----:B0-----:R-:W-:Y:S01]  /*0630*/  ISETP.GE.AND P1, PT, R16, UR8, PT ;  /* 0x0000000810007c0c */ /* 0x001fe2000bf26270 */
[----:B------:R-:W-:-:S03]  /*0640*/  IMAD R15, R15, UR8, R16 ;  /* 0x000000080f0f7c24 */ /* 0x000fc6000f8e0210 */
[----:B------:R-:W-:Y:S02]  /*0650*/  ISETP.LT.OR P1, PT, R16, RZ, P1 ;  /* 0x000000ff1000720c */ /* 0x000fe40000f21670 */
[C---:B-1----:R-:W-:Y:S02]  /*0660*/  IADD3 R2, P3, PT, R15.reuse, UR10, RZ ;  /* 0x0000000a0f027c10 */ /* 0x042fe4000ff7e0ff */
[----:B------:R-:W-:Y:S02]  /*0670*/  PLOP3.LUT P1, PT, P0, P1, PT, 0x8f, 0xf8 ;  /* 0x0000000000f8781c */ /* 0x000fe40000723177 */
[----:B------:R-:W-:-:S11]  /*0680*/  LEA.HI.X.SX32 R3, R15, UR11, 0x1, P3 ;  /* 0x0000000b0f037c11 */ /* 0x000fd600098f0eff */
[----:B------:R-:W-:Y:S05]  /*0690*/  @P1 BRA `(.L_x_6) ;  /* 0x0000000000101947 */ /* 0x000fea0003800000 */
[----:B------:R-:W2:Y:S01]  /*06a0*/  LDG.E.U8 R4, desc[UR6][R2.64] ;  /* 0x0000000602047981 */ /* 0x000ea2000c1e1100 */
[----:B------:R-:W-:Y:S01]  /*06b0*/  LOP3.LUT R5, R0, 0xff, RZ, 0xc0, !PT ;  /* 0x000000ff00057812 */ /* 0x000fe200078ec0ff */
[----:B--2---:R-:W-:-:S05]  /*06c0*/  IMAD.MOV R0, RZ, RZ, -R4 ;  /* 0x000000ffff007224 */ /* 0x004fca00078e0a04 */
[----:B------:R-:W-:-:S07]  /*06d0*/  VIADDMNMX R0, R0, 0x1, R5, PT ;  /* 0x0000000100007846 */ /* 0x000fce0003800105 */
.L_x_6:
[----:B------:R-:W-:Y:S05]  /*06e0*/  BSYNC.RECONVERGENT B0 ;  /* 0x0000000000007941 */ /* 0x000fea0003800200 */
.L_x_5:
[----:B------:R-:W-:Y:S05]  /*06f0*/  @!P2 BRA `(.L_x_4) ;  /* 0x00000000004ca947 */ /* 0x000fea0003800000 */
[C---:B------:R-:W-:Y:S02]  /*0700*/  VIADD R5, R16.reuse, 0x1 ;  /* 0x0000000110057836 */ /* 0x040fe40000000000 */
[----:B------:R-:W-:-:S03]  /*0710*/  VIADD R4, R16, 0x2 ;  /* 0x0000000210047836 */ /* 0x000fc60000000000 */
[C---:B------:R-:W-:Y:S02]  /*0720*/  ISETP.GE.AND P1, PT, R5.reuse, UR8, PT ;  /* 0x0000000805007c0c */ /* 0x040fe4000bf26270 */
[C---:B------:R-:W-:Y:S02]  /*0730*/  ISETP.GE.AND P2, PT, R4.reuse, UR8, PT ;  /* 0x0000000804007c0c */ /* 0x040fe4000bf46270 */
[----:B------:R-:W-:Y:S02]  /*0740*/  ISETP.LT.OR P1, PT, R5, RZ, P1 ;  /* 0x000000ff0500720c */ /* 0x000fe40000f21670 */
[----:B------:R-:W-:Y:S02]  /*0750*/  ISETP.LT.OR P2, PT, R4, RZ, P2 ;  /* 0x000000ff0400720c */ /* 0x000fe40001741670 */
[----:B------:R-:W-:Y:S02]  /*0760*/  PLOP3.LUT P1, PT, P0, P1, PT, 0x8f, 0xf8 ;  /* 0x0000000000f8781c */ /* 0x000fe40000723177 */
[----:B------:R-:W-:-:S04]  /*0770*/  PLOP3.LUT P2, PT, P0, P2, PT, 0x8f, 0xf8 ;  /* 0x0000000000f8781c */ /* 0x000fc80000745177 */
[----:B------:R-:W-:-:S07]  /*0780*/  ISETP.EQ.OR P2, PT, R9, 0x2, P2 ;  /* 0x000000020900780c */ /* 0x000fce0001742670 */
[----:B------:R-:W2:Y:S06]  /*0790*/  @!P1 LDG.E.U8 R4, desc[UR6][R2.64+0x1] ;  /* 0x0000010602049981 */ /* 0x000eac000c1e1100 */
[----:B------:R-:W3:Y:S01]  /*07a0*/  @!P2 LDG.E.U8 R5, desc[UR6][R2.64+0x2] ;  /* 0x000002060205a981 */ /* 0x000ee2000c1e1100 */
[----:B------:R-:W-:Y:S01]  /*07b0*/  @!P1 LOP3.LUT R15, R0, 0xff, RZ, 0xc0, !PT ;  /* 0x000000ff000f9812 */ /* 0x000fe200078ec0ff */
[----:B--2---:R-:W-:-:S05]  /*07c0*/  @!P1 IMAD.MOV R4, RZ, RZ, -R4 ;  /* 0x000000ffff049224 */ /* 0x004fca00078e0a04 */
[----:B------:R-:W-:-:S04]  /*07d0*/  @!P1 VIADDMNMX R4, R4, 0x1, R15, PT ;  /* 0x0000000104049846 */ /* 0x000fc8000380010f */
[----:B------:R-:W-:Y:S01]  /*07e0*/  @!P1 PRMT R0, R4, 0x7610, R0 ;  /* 0x0000761004009816 */ /* 0x000fe20000000000 */
[----:B---3--:R-:W-:-:S03]  /*07f0*/  @!P2 IMAD.MOV R4, RZ, RZ, -R5 ;  /* 0x000000ffff04a224 */ /* 0x008fc600078e0a05 */
[----:B------:R-:W-:-:S04]  /*0800*/  @!P2 LOP3.LUT R5, R0, 0xff, RZ, 0xc0, !PT ;  /* 0x000000ff0005a812 */ /* 0x000fc800078ec0ff */
[----:B------:R-:W-:-:S04]  /*0810*/  @!P2 VIADDMNMX R4, R4, 0x1, R5, PT ;  /* 0x000000010404a846 */ /* 0x000fc80003800105 */
[----:B------:R-:W-:-:S07]  /*0820*/  @!P2 PRMT R0, R4, 0x7610, R0 ;  /* 0x000076100400a816 */ /* 0x000fce0000000000 */
.L_x_4:
[----:B------:R-:W-:Y:S05]  /*0830*/  BRA.U UP1, `(.L_x_7) ;  /* 0xfffffff901707547 */ /* 0x000fea000b83ffff */
.L_x_1:
[----:B------:R-:W0:Y:S01]  /*0840*/  LDCU UR10, c[0x0][0x394] ;  /* 0x00007280ff0a77ac */ /* 0x000e220008000800 */
[----:B------:R-:W1:Y:S01]  /*0850*/  LDCU.64 UR8, c[0x0][0x388] ;  /* 0x00007100ff0877ac */ /* 0x000e620008000a00 */
[----:B0-----:R-:W-:-:S05]  /*0860*/  IMAD R6, R6, UR10, R7 ;  /* 0x0000000a06067c24 */ /* 0x001fca000f8e0207 */
[----:B-1----:R-:W-:-:S04]  /*0870*/  IADD3 R2, P0, PT, R6, UR8, RZ ;  /* 0x0000000806027c10 */ /* 0x002fc8000ff1e0ff */
[----:B------:R-:W-:-:S05]  /*0880*/  LEA.HI.X.SX32 R3, R6, UR9, 0x1, P0 ;  /* 0x0000000906037c11 */ /* 0x000fca00080f0eff */
[----:B------:R-:W-:Y:S01]  /*0890*/  STG.E.U8 desc[UR6][R2.64], R0 ;  /* 0x0000000002007986 */ /* 0x000fe2000c101106 */
[----:B------:R-:W-:Y:S05]  /*08a0*/  EXIT ;  /* 0x000000000000794d */ /* 0x000fea0003800000 */
.L_x_8:
        /* <DEDUP_REMOVED lines=13> */
.L_x_26:


//--------------------- .text._Z18image_erode_shadowPhS_iii --------------------------
	.section	.text._Z18image_erode_shadowPhS_iii,"ax",@progbits
	.align	128
        .global         _Z18image_erode_shadowPhS_iii
        .type           _Z18image_erode_shadowPhS_iii,@function
        .size           _Z18image_erode_shadowPhS_iii,(.L_x_27 - _Z18image_erode_shadowPhS_iii)
        .other          _Z18image_erode_shadowPhS_iii,@"STO_CUDA_ENTRY STV_DEFAULT"
_Z18image_erode_shadowPhS_iii:
.text._Z18image_erode_shadowPhS_iii:
        /* <DEDUP_REMOVED lines=28> */
[--C-:B------:R-:W-:Y:S02]  /*01c0*/  IMAD.IADD R9, R18, 0x1, -R0.reuse ;  /* 0x0000000112097824 */ /* 0x100fe400078e0a00 */
[----:B------:R-:W-:-:S02]  /*01d0*/  IMAD.IADD R7, R19, 0x1, -R0 ;  /* 0x0000000113077824 */ /* 0x000fc400078e0a00 */
[----:B------:R-:W-:-:S07]  /*01e0*/  VIADD R5, R14, 0x3 ;  /* 0x000000030e057836 */ /* 0x000fce0000000000 */
.L_x_15:
        /* <DEDUP_REMOVED lines=16> */
.L_x_11:
[C---:B------:R-:W-:Y:S01]  /*02f0*/  VIADD R0, R20.reuse, 0xfffffffd ;  /* 0xfffffffd14007836 */ /* 0x040fe20000000000 */
[----:B0-----:R-:W-:Y:S01]  /*0300*/  IADD3 R12, P3, P4, R23, 0x3, R2 ;  /* 0x00000003170c7810 */ /* 0x001fe20007c7e002 */
[----:B------:R-:W-:-:S03]  /*0310*/  VIADD R4, R20, 0xfffffffe ;  /* 0xfffffffe14047836 */ /* 0x000fc60000000000 */
[----:B--2---:R-:W-:Y:S02]  /*0320*/  ISETP.GE.AND P1, PT, R0, UR9, PT ;  /* 0x0000000900007c0c */ /* 0x004fe4000bf26270 */
[----:B------:R-:W-:Y:S02]  /*0330*/  ISETP.GE.AND P2, PT, R4, UR9, PT ;  /* 0x0000000904007c0c */ /* 0x000fe4000bf46270 */
[----:B------:R-:W-:Y:S02]  /*0340*/  ISETP.LT.OR P1, PT, R0, RZ, P1 ;  /* 0x000000ff0000720c */ /* 0x000fe40000f21670 */
[----:B------:R-:W-:Y:S02]  /*0350*/  SHF.R.S32.HI R0, RZ, 0x1f, R23 ;  /* 0x0000001fff007819 */ /* 0x000fe40000011417 */
[----:B------:R-:W-:Y:S02]  /*0360*/  PLOP3.LUT P1, PT, P0, P1, PT, 0x8f, 0xf8 ;  /* 0x0000000000f8781c */ /* 0x000fe40000723177 */
[----:B------:R-:W-:Y:S01]  /*0370*/  IADD3.X R13, PT, PT, R0, R3, RZ, P3, P4 ;  /* 0x00000003000d7210 */ /* 0x000fe20001fe84ff */
[----:B------:R-:W-:Y:S01]  /*0380*/  VIADD R0, R20, 0xffffffff ;  /* 0xffffffff14007836 */ /* 0x000fe20000000000 */
[----:B------:R-:W-:-:S04]  /*0390*/  ISETP.LT.OR P2, PT, R4, RZ, P2 ;  /* 0x000000ff0400720c */ /* 0x000fc80001741670 */
        /* <DEDUP_REMOVED lines=10> */
[----:B------:R-:W5:Y:S01]  /*0440*/  @!P4 LDG.E.U8 R6, desc[UR6][R12.64] ;  /* 0x000000060c06c981 */ /* 0x000f62000c1e1100 */
[----:B------:R-:W-:Y:S01]  /*0450*/  @!P1 LOP3.LUT R10, R17, 0xff, RZ, 0xc0, !PT ;  /* 0x000000ff110a9812 */ /* 0x000fe200078ec0ff */
[----:B------:R-:W-:Y:S02]  /*0460*/  VIADD R22, R22, 0x4 ;  /* 0x0000000416167836 */ /* 0x000fe40000000000 */
[----:B------:R-:W-:Y:S02]  /*0470*/  VIADD R23, R23, 0x4 ;  /* 0x0000000417177836 */ /* 0x000fe40000000000 */
[----:B------:R-:W-:Y:S01]  /*0480*/  VIADD R20, R20, 0x4 ;  /* 0x0000000414147836 */ /* 0x000fe20000000000 */
[----:B--2---:R-:W-:-:S04]  /*0490*/  @!P1 VIMNMX.U16x2 R8, PT, PT, R10, R8, PT ;  /* 0x000000080a089248 */ /* 0x004fc80003fe0200 */
[----:B------:R-:W-:Y:S02]  /*04a0*/  @!P1 PRMT R17, R8, 0x7610, R17 ;  /* 0x0000761008119816 */ /* 0x000fe40000000011 */
[----:B------:R-:W-:Y:S02]  /*04b0*/  ISETP.NE.AND P1, PT, R22, RZ, PT ;  /* 0x000000ff1600720c */ /* 0x000fe40003f25270 */
[----:B------:R-:W-:-:S04]  /*04c0*/  @!P2 LOP3.LUT R8, R17, 0xff, RZ, 0xc0, !PT ;  /* 0x000000ff1108a812 */ /* 0x000fc800078ec0ff */
[----:B---3--:R-:W-:-:S04]  /*04d0*/  @!P2 VIMNMX.U16x2 R4, PT, PT, R8, R4, PT ;  /* 0x000000040804a248 */ /* 0x008fc80003fe0200 */
[----:B------:R-:W-:-:S04]  /*04e0*/  @!P2 PRMT R17, R4, 0x7610, R17 ;  /* 0x000076100411a816 */ /* 0x000fc80000000011 */
[----:B------:R-:W-:-:S04]  /*04f0*/  @!P3 LOP3.LUT R4, R17, 0xff, RZ, 0xc0, !PT ;  /* 0x000000ff1104b812 */ /* 0x000fc800078ec0ff */
[----:B----4-:R-:W-:-:S04]  /*0500*/  @!P3 VIMNMX.U16x2 R0, PT, PT, R4, R0, PT ;  /* 0x000000000400b248 */ /* 0x010fc80003fe0200 */
[----:B------:R-:W-:-:S04]  /*0510*/  @!P3 PRMT R17, R0, 0x7610, R17 ;  /* 0x000076100011b816 */ /* 0x000fc80000000011 */
[----:B------:R-:W-:-:S04]  /*0520*/  @!P4 LOP3.LUT R0, R17, 0xff, RZ, 0xc0, !PT ;  /* 0x000000ff1100c812 */ /* 0x000fc800078ec0ff */
[----:B-----5:R-:W-:-:S04]  /*0530*/  @!P4 VIMNMX.U16x2 R0, PT, PT, R0, R6, PT ;  /* 0x000000060000c248 */ /* 0x020fc80003fe0200 */
[----:B------:R-:W-:Y:S01]  /*0540*/  @!P4 PRMT R17, R0, 0x7610, R17 ;  /* 0x000076100011c816 */ /* 0x000fe20000000011 */
[----:B------:R-:W-:Y:S06]  /*0550*/  @P1 BRA `(.L_x_11) ;  /* 0xfffffffc00641947 */ /* 0x000fec000383ffff */
[----:B------:R-:W-:-:S07]  /*0560*/  IMAD.MOV.U32 R0, RZ, RZ, R16 ;  /* 0x000000ffff007224 */ /* 0x000fce00078e0010 */
.L_x_10:
        /* <DEDUP_REMOVED lines=15> */
[----:B------:R-:W-:-:S04]  /*0660*/  LOP3.LUT R6, R17, 0xff, RZ, 0xc0, !PT ;  /* 0x000000ff11067812 */ /* 0x000fc800078ec0ff */
[----:B--2---:R-:W-:-:S04]  /*0670*/  VIMNMX.U16x2 R0, PT, PT, R6, R0, PT ;  /* 0x0000000006007248 */ /* 0x004fc80003fe0200 */
[----:B------:R-:W-:-:S07]  /*0680*/  PRMT R17, R0, 0x7610, R17 ;  /* 0x0000761000117816 */ /* 0x000fce0000000011 */
.L_x_14:
[----:B------:R-:W-:Y:S05]  /*0690*/  BSYNC.RECONVERGENT B0 ;  /* 0x0000000000007941 */ /* 0x000fea0003800200 */
.L_x_13:
[----:B------:R-:W-:Y:S05]  /*06a0*/  @!P2 BRA `(.L_x_12) ;  /* 0x000000000044a947 */ /* 0x000fea0003800000 */
[C---:B------:R-:W-:Y:S02]  /*06b0*/  VIADD R6, R4.reuse, 0x1 ;  /* 0x0000000104067836 */ /* 0x040fe40000000000 */
[----:B------:R-:W-:-:S03]  /*06c0*/  VIADD R0, R4, 0x2 ;  /* 0x0000000204007836 */ /* 0x000fc60000000000 */
[----:B------:R-:W-:Y:S02]  /*06d0*/  ISETP.GE.AND P1, PT, R6, UR8, PT ;  /* 0x0000000806007c0c */ /* 0x000fe4000bf26270 */
[----:B------:R-:W-:Y:S02]  /*06e0*/  ISETP.GE.AND P2, PT, R0, UR8, PT ;  /* 0x0000000800007c0c */ /* 0x000fe4000bf46270 */
[----:B------:R-:W-:Y:S02]  /*06f0*/  ISETP.LT.OR P1, PT, R6, RZ, P1 ;  /* 0x000000ff0600720c */ /* 0x000fe40000f21670 */
[----:B------:R-:W-:Y:S02]  /*0700*/  ISETP.LT.OR P2, PT, R0, RZ, P2 ;  /* 0x000000ff0000720c */ /* 0x000fe40001741670 */
[----:B------:R-:W-:Y:S02]  /*0710*/  PLOP3.LUT P1, PT, P0, P1, PT, 0x8f, 0xf8 ;  /* 0x0000000000f8781c */ /* 0x000fe40000723177 */
[----:B------:R-:W-:-:S04]  /*0720*/  PLOP3.LUT P2, PT, P0, P2, PT, 0x8f, 0xf8 ;  /* 0x0000000000f8781c */ /* 0x000fc80000745177 */
[----:B------:R-:W-:-:S07]  /*0730*/  ISETP.EQ.OR P2, PT, R15, 0x2, P2 ;  /* 0x000000020f00780c */ /* 0x000fce0001742670 */
[----:B------:R-:W2:Y:S06]  /*0740*/  @!P1 LDG.E.U8 R0, desc[UR6][R2.64+0x1] ;  /* 0x0000010602009981 */ /* 0x000eac000c1e1100 */
[----:B------:R-:W3:Y:S01]  /*0750*/  @!P2 LDG.E.U8 R4, desc[UR6][R2.64+0x2] ;  /* 0x000002060204a981 */ /* 0x000ee2000c1e1100 */
[----:B------:R-:W-:-:S04]  /*0760*/  @!P1 LOP3.LUT R6, R17, 0xff, RZ, 0xc0, !PT ;  /* 0x000000ff11069812 */ /* 0x000fc800078ec0ff */
[----:B--2---:R-:W-:-:S04]  /*0770*/  @!P1 VIMNMX.U16x2 R0, PT, PT, R6, R0, PT ;  /* 0x0000000006009248 */ /* 0x004fc80003fe0200 */
[----:B------:R-:W-:-:S04]  /*0780*/  @!P1 PRMT R17, R0, 0x7610, R17 ;  /* 0x0000761000119816 */ /* 0x000fc80000000011 */
[----:B------:R-:W-:-:S04]  /*0790*/  @!P2 LOP3.LUT R0, R17, 0xff, RZ, 0xc0, !PT ;  /* 0x000000ff1100a812 */ /* 0x000fc800078ec0ff */
[----:B---3--:R-:W-:-:S04]  /*07a0*/  @!P2 VIMNMX.U16x2 R0, PT, PT, R0, R4, PT ;  /* 0x000000040000a248 */ /* 0x008fc80003fe0200 */
[----:B------:R-:W-:-:S07]  /*07b0*/  @!P2 PRMT R17, R0, 0x7610, R17 ;  /* 0x000076100011a816 */ /* 0x000fce0000000011 */
.L_x_12:
[----:B------:R-:W-:Y:S05]  /*07c0*/  BRA.U UP1, `(.L_x_15) ;  /* 0xfffffff901887547 */ /* 0x000fea000b83ffff */
.L_x_9:
[----:B------:R-:W0:Y:S01]  /*07d0*/  LDCU UR10, c[0x0][0x394] ;  /* 0x00007280ff0a77ac */ /* 0x000e220008000800 */
[----:B------:R-:W1:Y:S01]  /*07e0*/  LDCU.64 UR8, c[0x0][0x388] ;  /* 0x00007100ff0877ac */ /* 0x000e620008000a00 */
[----:B0-----:R-:W-:-:S05]  /*07f0*/  IMAD R18, R19, UR10, R18 ;  /* 0x0000000a13127c24 */ /* 0x001fca000f8e0212 */
[----:B-1----:R-:W-:-:S04]  /*0800*/  IADD3 R2, P0, PT, R18, UR8, RZ ;  /* 0x0000000812027c10 */ /* 0x002fc8000ff1e0ff */
[----:B------:R-:W-:-:S05]  /*0810*/  LEA.HI.X.SX32 R3, R18, UR9, 0x1, P0 ;  /* 0x0000000912037c11 */ /* 0x000fca00080f0eff */
[----:B------:R-:W-:Y:S01]  /*0820*/  STG.E.U8 desc[UR6][R2.64], R17 ;  /* 0x0000001102007986 */ /* 0x000fe2000c101106 */
[----:B------:R-:W-:Y:S05]  /*0830*/  EXIT ;  /* 0x000000000000794d */ /* 0x000fea0003800000 */
.L_x_16:
        /* <DEDUP_REMOVED lines=12> */
.L_x_27:


//--------------------- .text._Z11image_erodePhS_S_iii --------------------------
	.section	.text._Z11image_erodePhS_S_iii,"ax",@progbits
	.align	128
        .global         _Z11image_erodePhS_S_iii
        .type           _Z11image_erodePhS_S_iii,@function
        .size           _Z11image_erodePhS_S_iii,(.L_x_28 - _Z11image_erodePhS_S_iii)
        .other          _Z11image_erodePhS_S_iii,@"STO_CUDA_ENTRY STV_DEFAULT"
_Z11image_erodePhS_S_iii:
.text._Z11image_erodePhS_S_iii:
        /* <DEDUP_REMOVED lines=17> */
[----:B------:R-:W-:Y:S02]  /*0110*/  IMAD.MOV.U32 R7, RZ, RZ, 0x1 ;  /* 0x00000001ff077424 */ /* 0x000fe400078e00ff */
[----:B------:R-:W-:Y:S01]  /*0120*/  IMAD.MOV.U32 R5, RZ, RZ, 0x1 ;  /* 0x00000001ff057424 */ /* 0x000fe200078e00ff */
[----:B0-----:R-:W-:-:S13]  /*0130*/  ISETP.GE.AND P0, PT, R11, 0x1, PT ;  /* 0x000000010b00780c */ /* 0x001fda0003f06270 */
[----:B-1----:R-:W-:Y:S05]  /*0140*/  @!P0 BRA `(.L_x_17) ;  /* 0x0000000800108947 */ /* 0x002fea0003800000 */
[C---:B------:R-:W-:Y:S01]  /*0150*/  LEA.HI R0, R11.reuse, R11, RZ, 0x1 ;  /* 0x0000000b0b007211 */ /* 0x040fe200078f08ff */
[----:B------:R-:W-:Y:S01]  /*0160*/  IMAD.MOV.U32 R5, RZ, RZ, 0x1 ;  /* 0x00000001ff057424 */ /* 0x000fe200078e00ff */
[C---:B------:R-:W-:Y:S01]  /*0170*/  LOP3.LUT R22, R11.reuse, 0x3, RZ, 0xc0, !PT ;  /* 0x000000030b167812 */ /* 0x040fe200078ec0ff */
[----:B------:R-:W-:Y:S01]  /*0180*/  IMAD.MOV.U32 R7, RZ, RZ, 0x1 ;  /* 0x00000001ff077424 */ /* 0x000fe200078e00ff */
[----:B------:R-:W-:Y:S01]  /*0190*/  LOP3.LUT R11, R11, 0x7ffffffc, RZ, 0xc0, !PT ;  /* 0x7ffffffc0b0b7812 */ /* 0x000fe200078ec0ff */
[----:B------:R-:W-:Y:S01]  /*01a0*/  UMOV UR4, URZ ;  /* 0x000000ff00047c82 */ /* 0x000fe20008000000 */
[----:B------:R-:W-:-:S03]  /*01b0*/  SHF.R.S32.HI R0, RZ, 0x1, R0 ;  /* 0x00000001ff007819 */ /* 0x000fc60000011400 */
[----:B------:R-:W-:Y:S01]  /*01c0*/  IMAD.MOV R15, RZ, RZ, -R11 ;  /* 0x000000ffff0f7224 */ /* 0x000fe200078e0a0b */
[--C-:B------:R-:W-:Y:S01]  /*01d0*/  IADD3 R16, PT, PT, R3, UR5, -R0.reuse ;  /* 0x0000000503107c10 */ /* 0x100fe2000fffe800 */
[--C-:B------:R-:W-:Y:S02]  /*01e0*/  IMAD.IADD R17, R14, 0x1, -R0.reuse ;  /* 0x000000010e117824 */ /* 0x100fe400078e0a00 */
[----:B------:R-:W-:-:S07]  /*01f0*/  IMAD.IADD R18, R9, 0x1, -R0 ;  /* 0x0000000109127824 */ /* 0x000fce00078e0a00 */
.L_x_23:
        /* <DEDUP_REMOVED lines=12> */
[----:B------:R-:W-:Y:S02]  /*02c0*/  VIADD R24, R16, 0x3 ;  /* 0x0000000310187836 */ /* 0x000fe40000000000 */
[----:B------:R-:W-:Y:S01]  /*02d0*/  IMAD.MOV.U32 R20, RZ, RZ, R15 ;  /* 0x000000ffff147224 */ /* 0x000fe200078e000f */
[----:B------:R-:W2:Y:S01]  /*02e0*/  LDCU UR9, c[0x0][0x39c] ;  /* 0x00007380ff0977ac */ /* 0x000ea20008000800 */
[----:B-1----:R-:W-:-:S07]  /*02f0*/  IMAD R21, R19, UR8, R16 ;  /* 0x0000000813157c24 */ /* 0x002fce000f8e0210 */
.L_x_19:
        /* <DEDUP_REMOVED lines=23> */
[----:B------:R-:W-:Y:S01]  /*0470*/  VIADD R20, R20, 0x4 ;  /* 0x0000000414147836 */ /* 0x000fe20000000000 */
[----:B------:R-:W-:Y:S01]  /*0480*/  @!P1 LOP3.LUT R23, R5, 0xff, RZ, 0xc0, !PT ;  /* 0x000000ff05179812 */ /* 0x000fe200078ec0ff */
[----:B------:R-:W-:Y:S02]  /*0490*/  VIADD R21, R21, 0x4 ;  /* 0x0000000415157836 */ /* 0x000fe40000000000 */
[----:B------:R-:W-:Y:S02]  /*04a0*/  VIADD R24, R24, 0x4 ;  /* 0x0000000418187836 */ /* 0x000fe40000000000 */
[----:B--2---:R-:W-:Y:S01]  /*04b0*/  @!P1 IMAD.MOV R26, RZ, RZ, -R8 ;  /* 0x000000ffff1a9224 */ /* 0x004fe200078e0a08 */
[----:B------:R-:W-:-:S04]  /*04c0*/  @!P1 VIMNMX.U16x2 R10, PT, PT, R10, R8, PT ;  /* 0x000000080a0a9248 */ /* 0x000fc80003fe0200 */
[----:B------:R-:W-:Y:S02]  /*04d0*/  @!P1 VIADDMNMX R23, R26, 0x1, R23, PT ;  /* 0x000000011a179846 */ /* 0x000fe40003800117 */
[----:B------:R-:W-:Y:S01]  /*04e0*/  @!P1 PRMT R7, R10, 0x7610, R7 ;  /* 0x000076100a079816 */ /* 0x000fe20000000007 */
[----:B---3--:R-:W-:Y:S01]  /*04f0*/  @!P2 IMAD.MOV R10, RZ, RZ, -R4 ;  /* 0x000000ffff0aa224 */ /* 0x008fe200078e0a04 */
[----:B------:R-:W-:Y:S02]  /*0500*/  @!P1 PRMT R5, R23, 0x7610, R5 ;  /* 0x0000761017059816 */ /* 0x000fe40000000005 */
[----:B------:R-:W-:Y:S02]  /*0510*/  @!P2 LOP3.LUT R8, R7, 0xff, RZ, 0xc0, !PT ;  /* 0x000000ff0708a812 */ /* 0x000fe400078ec0ff */
[----:B------:R-:W-:Y:S02]  /*0520*/  @!P2 LOP3.LUT R23, R5, 0xff, RZ, 0xc0, !PT ;  /* 0x000000ff0517a812 */ /* 0x000fe400078ec0ff */
[----:B------:R-:W-:-:S02]  /*0530*/  @!P2 VIMNMX.U16x2 R8, PT, PT, R8, R4, PT ;  /* 0x000000040808a248 */ /* 0x000fc40003fe0200 */
[----:B------:R-:W-:Y:S02]  /*0540*/  @!P2 VIADDMNMX R4, R10, 0x1, R23, PT ;  /* 0x000000010a04a846 */ /* 0x000fe40003800117 */
[----:B------:R-:W-:Y:S01]  /*0550*/  @!P2 PRMT R7, R8, 0x7610, R7 ;  /* 0x000076100807a816 */ /* 0x000fe20000000007 */
[----:B----4-:R-:W-:Y:S01]  /*0560*/  @!P3 IMAD.MOV R8, RZ, RZ, -R0 ;  /* 0x000000ffff08b224 */ /* 0x010fe200078e0a00 */
[----:B------:R-:W-:Y:S02]  /*0570*/  @!P2 PRMT R5, R4, 0x7610, R5 ;  /* 0x000076100405a816 */ /* 0x000fe40000000005 */
[----:B------:R-:W-:Y:S02]  /*0580*/  @!P3 LOP3.LUT R4, R7, 0xff, RZ, 0xc0, !PT ;  /* 0x000000ff0704b812 */ /* 0x000fe400078ec0ff */
[----:B0-----:R-:W-:Y:S02]  /*0590*/  @!P3 LOP3.LUT R13, R5, 0xff, RZ, 0xc0, !PT ;  /* 0x000000ff050db812 */ /* 0x001fe400078ec0ff */
[----:B------:R-:W-:-:S02]  /*05a0*/  @!P3 VIMNMX.U16x2 R4, PT, PT, R4, R0, PT ;  /* 0x000000000404b248 */ /* 0x000fc40003fe0200 */
[----:B------:R-:W-:Y:S02]  /*05b0*/  @!P3 VIADDMNMX R0, R8, 0x1, R13, PT ;  /* 0x000000010800b846 */ /* 0x000fe4000380010d */
[----:B------:R-:W-:Y:S02]  /*05c0*/  ISETP.NE.AND P1, PT, R20, RZ, PT ;  /* 0x000000ff1400720c */ /* 0x000fe40003f25270 */
[----:B------:R-:W-:Y:S01]  /*05d0*/  @!P3 PRMT R7, R4, 0x7610, R7 ;  /* 0x000076100407b816 */ /* 0x000fe20000000007 */
[----:B-----5:R-:W-:Y:S01]  /*05e0*/  @!P4 IMAD.MOV R4, RZ, RZ, -R6 ;  /* 0x000000ffff04c224 */ /* 0x020fe200078e0a06 */
[----:B------:R-:W-:Y:S02]  /*05f0*/  @!P3 PRMT R5, R0, 0x7610, R5 ;  /* 0x000076100005b816 */ /* 0x000fe40000000005 */
[----:B------:R-:W-:Y:S02]  /*0600*/  @!P4 LOP3.LUT R0, R7, 0xff, RZ, 0xc0, !PT ;  /* 0x000000ff0700c812 */ /* 0x000fe400078ec0ff */
[----:B------:R-:W-:-:S02]  /*0610*/  @!P4 LOP3.LUT R13, R5, 0xff, RZ, 0xc0, !PT ;  /* 0x000000ff050dc812 */ /* 0x000fc400078ec0ff */
[----:B------:R-:W-:Y:S02]  /*0620*/  @!P4 VIMNMX.U16x2 R6, PT, PT, R0, R6, PT ;  /* 0x000000060006c248 */ /* 0x000fe40003fe0200 */
[----:B------:R-:W-:Y:S02]  /*0630*/  @!P4 VIADDMNMX R0, R4, 0x1, R13, PT ;  /* 0x000000010400c846 */ /* 0x000fe4000380010d */
[----:B------:R-:W-:Y:S02]  /*0640*/  @!P4 PRMT R7, R6, 0x7610, R7 ;  /* 0x000076100607c816 */ /* 0x000fe40000000007 */
[----:B------:R-:W-:Y:S01]  /*0650*/  @!P4 PRMT R5, R0, 0x7610, R5 ;  /* 0x000076100005c816 */ /* 0x000fe20000000005 */
[----:B------:R-:W-:Y:S06]  /*0660*/  @P1 BRA `(.L_x_19) ;  /* 0xfffffffc00241947 */ /* 0x000fec000383ffff */
[----:B------:R-:W-:-:S07]  /*0670*/  IMAD.MOV.U32 R0, RZ, RZ, R11 ;  /* 0x000000ffff007224 */ /* 0x000fce00078e000b */
.L_x_18:
        /* <DEDUP_REMOVED lines=15> */
[----:B------:R-:W-:Y:S02]  /*0770*/  LOP3.LUT R4, R7, 0xff, RZ, 0xc0, !PT ;  /* 0x000000ff07047812 */ /* 0x000fe400078ec0ff */
[----:B------:R-:W-:Y:S01]  /*0780*/  LOP3.LUT R8, R5, 0xff, RZ, 0xc0, !PT ;  /* 0x000000ff05087812 */ /* 0x000fe200078ec0ff */
[----:B--2---:R-:W-:Y:S01]  /*0790*/  IMAD.MOV R5, RZ, RZ, -R0 ;  /* 0x000000ffff057224 */ /* 0x004fe200078e0a00 */
[----:B------:R-:W-:-:S04]  /*07a0*/  VIMNMX.U16x2 R4, PT, PT, R4, R0, PT ;  /* 0x0000000004047248 */ /* 0x000fc80003fe0200 */
[----:B------:R-:W-:Y:S02]  /*07b0*/  VIADDMNMX R5, R5, 0x1, R8, PT ;  /* 0x0000000105057846 */ /* 0x000fe40003800108 */
[----:B------:R-:W-:-:S07]  /*07c0*/  PRMT R7, R4, 0x7610, R7 ;  /* 0x0000761004077816 */ /* 0x000fce0000000007 */
.L_x_22:
[----:B------:R-:W-:Y:S05]  /*07d0*/  BSYNC.RECONVERGENT B0 ;  /* 0x0000000000007941 */ /* 0x000fea0003800200 */
.L_x_21:
        /* <DEDUP_REMOVED lines=12> */
[----:B------:R-:W-:Y:S02]  /*08a0*/  @!P1 LOP3.LUT R6, R7, 0xff, RZ, 0xc0, !PT ;  /* 0x000000ff07069812 */ /* 0x000fe400078ec0ff */
[----:B------:R-:W-:Y:S01]  /*08b0*/  @!P1 LOP3.LUT R13, R5, 0xff, RZ, 0xc0, !PT ;  /* 0x000000ff050d9812 */ /* 0x000fe200078ec0ff */
[----:B--2---:R-:W-:Y:S01]  /*08c0*/  @!P1 IMAD.MOV R8, RZ, RZ, -R0 ;  /* 0x000000ffff089224 */ /* 0x004fe200078e0a00 */
[----:B------:R-:W-:-:S04]  /*08d0*/  @!P1 VIMNMX.U16x2 R6, PT, PT, R6, R0, PT ;  /* 0x0000000006069248 */ /* 0x000fc80003fe0200 */
[----:B------:R-:W-:Y:S02]  /*08e0*/  @!P1 VIADDMNMX R0, R8, 0x1, R13, PT ;  /* 0x0000000108009846 */ /* 0x000fe4000380010d */
[----:B------:R-:W-:Y:S02]  /*08f0*/  @!P1 PRMT R7, R6, 0x7610, R7 ;  /* 0x0000761006079816 */ /* 0x000fe40000000007 */
[----:B------:R-:W-:Y:S01]  /*0900*/  @!P1 PRMT R5, R0, 0x7610, R5 ;  /* 0x0000761000059816 */ /* 0x000fe20000000005 */
[----:B---3--:R-:W-:Y:S01]  /*0910*/  @!P2 IMAD.MOV R0, RZ, RZ, -R4 ;  /* 0x000000ffff00a224 */ /* 0x008fe200078e0a04 */
[----:B------:R-:W-:Y:S02]  /*0920*/  @!P2 LOP3.LUT R6, R7, 0xff, RZ, 0xc0, !PT ;  /* 0x000000ff0706a812 */ /* 0x000fe400078ec0ff */
[----:B------:R-:W-:Y:S02]  /*0930*/  @!P2 LOP3.LUT R13, R5, 0xff, RZ, 0xc0, !PT ;  /* 0x000000ff050da812 */ /* 0x000fe400078ec0ff */
[----:B------:R-:W-:-:S02]  /*0940*/  @!P2 VIMNMX.U16x2 R6, PT, PT, R6, R4, PT ;  /* 0x000000040606a248 */ /* 0x000fc40003fe0200 */
[----:B------:R-:W-:Y:S02]  /*0950*/  @!P2 VIADDMNMX R0, R0, 0x1, R13, PT ;  /* 0x000000010000a846 */ /* 0x000fe4000380010d */
[----:B------:R-:W-:Y:S02]  /*0960*/  @!P2 PRMT R7, R6, 0x7610, R7 ;  /* 0x000076100607a816 */ /* 0x000fe40000000007 */
[----:B------:R-:W-:-:S07]  /*0970*/  @!P2 PRMT R5, R0, 0x7610, R5 ;  /* 0x000076100005a816 */ /* 0x000fce0000000005 */
.L_x_20:
[----:B------:R-:W-:Y:S05]  /*0980*/  BRA.U UP1, `(.L_x_23) ;  /* 0xfffffff9011c7547 */ /* 0x000fea000b83ffff */
.L_x_17:
[----:B------:R-:W0:Y:S01]  /*0990*/  LDCU UR12, c[0x0][0x39c] ;  /* 0x00007380ff0c77ac */ /* 0x000e220008000800 */
[----:B------:R-:W1:Y:S01]  /*09a0*/  LDCU.64 UR8, c[0x0][0x388] ;  /* 0x00007100ff0877ac */ /* 0x000e620008000a00 */
[----:B------:R-:W2:Y:S01]  /*09b0*/  LDCU.64 UR10, c[0x0][0x390] ;  /* 0x00007200ff0a77ac */ /* 0x000ea20008000a00 */
[----:B0-----:R-:W-:-:S05]  /*09c0*/  IMAD R9, R9, UR12, R14 ;  /* 0x0000000c09097c24 */ /* 0x001fca000f8e020e */
[----:B------:R-:W-:Y:S02]  /*09d0*/  SHF.R.S32.HI R0, RZ, 0x1f, R9 ;  /* 0x0000001fff007819 */ /* 0x000fe40000011409 */
[C---:B-1----:R-:W-:Y:S02]  /*09e0*/  IADD3 R2, P0, PT, R9.reuse, UR8, RZ ;  /* 0x0000000809027c10 */ /* 0x042fe4000ff1e0ff */
[----:B--2---:R-:W-:Y:S02]  /*09f0*/  IADD3 R8, P1, PT, R9, UR10, RZ ;  /* 0x0000000a09087c10 */ /* 0x004fe4000ff3e0ff */
[C---:B------:R-:W-:Y:S02]  /*0a00*/  IADD3.X R3, PT, PT, R0.reuse, UR9, RZ, P0, !PT ;  /* 0x0000000900037c10 */ /* 0x040fe400087fe4ff */
[----:B------:R-:W-:-:S03]  /*0a10*/  IADD3.X R9, PT, PT, R0, UR11, RZ, P1, !PT ;  /* 0x0000000b00097c10 */ /* 0x000fc60008ffe4ff */
[----:B------:R-:W-:Y:S04]  /*0a20*/  STG.E.U8 desc[UR6][R2.64], R7 ;  /* 0x0000000702007986 */ /* 0x000fe8000c101106 */
[----:B------:R-:W-:Y:S01]  /*0a30*/  STG.E.U8 desc[UR6][R8.64], R5 ;  /* 0x0000000508007986 */ /* 0x000fe2000c101106 */
[----:B------:R-:W-:Y:S05]  /*0a40*/  EXIT ;  /* 0x000000000000794d */ /* 0x000fea0003800000 */
.L_x_24:
        /* <DEDUP_REMOVED lines=11> */
.L_x_28:


//--------------------- .nv.shared.reserved.0     --------------------------
	.section	.nv.shared.reserved.0,"aw",@nobits
	.weak		__nv_reservedSMEM_offset_0_alias
	.size		__nv_reservedSMEM_offset_0_alias, 0, 64
	.other		__nv_reservedSMEM_offset_0_alias,@"STO_CUDA_RESERVED_SHARED STV_DEFAULT"
__nv_reservedSMEM_offset_0_alias:
	.zero		0
	.zero		64


//--------------------- .nv.constant0._Z18image_erode_sharedPhS_S_iii --------------------------
	.section	.nv.constant0._Z18image_erode_sharedPhS_S_iii,"a",@progbits
	.sectionflags	@""
	.align	4
.nv.constant0._Z18image_erode_sharedPhS_S_iii:
	.zero		932


//--------------------- .nv.constant0._Z17image_erode_lightPhS_iii --------------------------
	.section	.nv.constant0._Z17image_erode_lightPhS_iii,"a",@progbits
	.sectionflags	@""
	.align	4
.nv.constant0._Z17image_erode_lightPhS_iii:
	.zero		924


//--------------------- .nv.constant0._Z18image_erode_shadowPhS_iii --------------------------
	.section	.nv.constant0._Z18image_erode_shadowPhS_iii,"a",@progbits
	.sectionflags	@""
	.align	4
.nv.constant0._Z18image_erode_shadowPhS_iii:
	.zero		924


//--------------------- .nv.constant0._Z11image_erodePhS_S_iii --------------------------
	.section	.nv.constant0._Z11image_erodePhS_S_iii,"a",@progbits
	.sectionflags	@""
	.align	4
.nv.constant0._Z11image_erodePhS_S_iii:
	.zero		932


//--------------------- SYMBOLS --------------------------

	.type		.nv.reservedSmem.offset0,@object
	.size		.nv.reservedSmem.offset0,0x4
